//
// Generated by NVIDIA NVVM Compiler
//
// Compiler Build ID: CL-36424714
// Cuda compilation tools, release 13.0, V13.0.88
// Based on NVVM 20.0.0
//

.version 9.0
.target sm_100
.address_size 64

	// .globl	_Z5setupP24curandStatePhilox4_32_10i
.global .align 4 .b8 precalc_xorwow_matrix[102400];
.global .align 4 .b8 precalc_xorwow_offset_matrix[102400];
.global .align 4 .b8 mrg32k3aM1[2304];
.global .align 4 .b8 mrg32k3aM2[2304];
.global .align 4 .b8 mrg32k3aM1SubSeq[2016];
.global .align 4 .b8 mrg32k3aM2SubSeq[2016];
.global .align 4 .b8 mrg32k3aM1Seq[2304];
.global .align 4 .b8 mrg32k3aM2Seq[2304];
.const .align 8 .b8 __cr_lgamma_table[72];
.global .align 4 .b8 __cudart_i2opi_f[24] = {65, 144, 67, 60, 153, 149, 98, 219, 192, 221, 52, 245, 209, 87, 39, 252, 41, 21, 68, 78, 110, 131, 249, 162};

.visible .entry _Z5setupP24curandStatePhilox4_32_10i(
	.param .u64 .ptr .align 1 _Z5setupP24curandStatePhilox4_32_10i_param_0,
	.param .u32 _Z5setupP24curandStatePhilox4_32_10i_param_1
)
{
	.reg .b32 	%r<106>;
	.reg .b64 	%rd<6>;

	ld.param.u64 	%rd1, [_Z5setupP24curandStatePhilox4_32_10i_param_0];
	ld.param.u32 	%r1, [_Z5setupP24curandStatePhilox4_32_10i_param_1];
	cvta.to.global.u64 	%rd2, %rd1;
	mov.u32 	%r2, %tid.x;
	mov.u32 	%r3, %ctaid.x;
	mov.u32 	%r4, %ntid.x;
	mad.lo.s32 	%r5, %r3, %r4, %r2;
	mul.wide.s32 	%rd3, %r5, 64;
	add.s64 	%rd4, %rd2, %rd3;
	shr.s32 	%r6, %r1, 31;
	mov.b32 	%r7, 0;
	st.global.v4.u32 	[%rd4+32], {%r1, %r6, %r7, %r7};
	st.global.v2.u32 	[%rd4+48], {%r7, %r7};
	mov.b64 	%rd5, 0;
	st.global.u64 	[%rd4+56], %rd5;
	shr.s32 	%r8, %r5, 31;
	mov.b32 	%r9, -766435501;
	mul.hi.u32 	%r10, %r9, %r7;
	mov.b32 	%r11, -845247145;
	mul.hi.u32 	%r12, %r11, %r5;
	mul.lo.s32 	%r13, %r5, -845247145;
	xor.b32  	%r14, %r12, %r1;
	xor.b32  	%r15, %r10, %r8;
	xor.b32  	%r16, %r15, %r6;
	add.s32 	%r17, %r1, -1640531527;
	add.s32 	%r18, %r6, -1150833019;
	mul.hi.u32 	%r19, %r9, %r14;
	mul.lo.s32 	%r20, %r14, -766435501;
	mul.hi.u32 	%r21, %r11, %r16;
	mul.lo.s32 	%r22, %r16, -845247145;
	xor.b32  	%r23, %r13, %r21;
	xor.b32  	%r24, %r23, %r17;
	xor.b32  	%r25, %r18, %r19;
	add.s32 	%r26, %r1, 1013904242;
	add.s32 	%r27, %r6, 1993301258;
	mul.hi.u32 	%r28, %r9, %r24;
	mul.lo.s32 	%r29, %r24, -766435501;
	mul.hi.u32 	%r30, %r11, %r25;
	mul.lo.s32 	%r31, %r25, -845247145;
	xor.b32  	%r32, %r22, %r26;
	xor.b32  	%r33, %r32, %r30;
	xor.b32  	%r34, %r20, %r27;
	xor.b32  	%r35, %r34, %r28;
	add.s32 	%r36, %r1, -626627285;
	add.s32 	%r37, %r6, 842468239;
	mul.hi.u32 	%r38, %r9, %r33;
	mul.lo.s32 	%r39, %r33, -766435501;
	mul.hi.u32 	%r40, %r11, %r35;
	mul.lo.s32 	%r41, %r35, -845247145;
	xor.b32  	%r42, %r31, %r36;
	xor.b32  	%r43, %r42, %r40;
	xor.b32  	%r44, %r29, %r37;
	xor.b32  	%r45, %r44, %r38;
	add.s32 	%r46, %r1, 2027808484;
	add.s32 	%r47, %r6, -308364780;
	mul.hi.u32 	%r48, %r9, %r43;
	mul.lo.s32 	%r49, %r43, -766435501;
	mul.hi.u32 	%r50, %r11, %r45;
	mul.lo.s32 	%r51, %r45, -845247145;
	xor.b32  	%r52, %r41, %r46;
	xor.b32  	%r53, %r52, %r50;
	xor.b32  	%r54, %r39, %r47;
	xor.b32  	%r55, %r54, %r48;
	add.s32 	%r56, %r1, 387276957;
	add.s32 	%r57, %r6, -1459197799;
	mul.hi.u32 	%r58, %r9, %r53;
	mul.lo.s32 	%r59, %r53, -766435501;
	mul.hi.u32 	%r60, %r11, %r55;
	mul.lo.s32 	%r61, %r55, -845247145;
	xor.b32  	%r62, %r51, %r56;
	xor.b32  	%r63, %r62, %r60;
	xor.b32  	%r64, %r49, %r57;
	xor.b32  	%r65, %r64, %r58;
	add.s32 	%r66, %r1, -1253254570;
	add.s32 	%r67, %r6, 1684936478;
	mul.hi.u32 	%r68, %r9, %r63;
	mul.lo.s32 	%r69, %r63, -766435501;
	mul.hi.u32 	%r70, %r11, %r65;
	mul.lo.s32 	%r71, %r65, -845247145;
	xor.b32  	%r72, %r61, %r66;
	xor.b32  	%r73, %r72, %r70;
	xor.b32  	%r74, %r59, %r67;
	xor.b32  	%r75, %r74, %r68;
	add.s32 	%r76, %r1, 1401181199;
	add.s32 	%r77, %r6, 534103459;
	mul.hi.u32 	%r78, %r9, %r73;
	mul.lo.s32 	%r79, %r73, -766435501;
	mul.hi.u32 	%r80, %r11, %r75;
	mul.lo.s32 	%r81, %r75, -845247145;
	xor.b32  	%r82, %r71, %r76;
	xor.b32  	%r83, %r82, %r80;
	xor.b32  	%r84, %r69, %r77;
	xor.b32  	%r85, %r84, %r78;
	add.s32 	%r86, %r1, -239350328;
	add.s32 	%r87, %r6, -616729560;
	mul.hi.u32 	%r88, %r9, %r83;
	mul.lo.s32 	%r89, %r83, -766435501;
	mul.hi.u32 	%r90, %r11, %r85;
	mul.lo.s32 	%r91, %r85, -845247145;
	xor.b32  	%r92, %r81, %r86;
	xor.b32  	%r93, %r92, %r90;
	xor.b32  	%r94, %r79, %r87;
	xor.b32  	%r95, %r94, %r88;
	add.s32 	%r96, %r1, -1879881855;
	add.s32 	%r97, %r6, -1767562579;
	mul.hi.u32 	%r98, %r9, %r93;
	mul.lo.s32 	%r99, %r93, -766435501;
	mul.hi.u32 	%r100, %r11, %r95;
	mul.lo.s32 	%r101, %r95, -845247145;
	xor.b32  	%r102, %r91, %r96;
	xor.b32  	%r103, %r102, %r100;
	xor.b32  	%r104, %r89, %r97;
	xor.b32  	%r105, %r104, %r98;
	st.global.v4.u32 	[%rd4], {%r7, %r7, %r5, %r8};
	st.global.v4.u32 	[%rd4+16], {%r103, %r101, %r105, %r99};
	ret;

}
	// .globl	_Z30parallel_monte_carlo_integrateP24curandStatePhilox4_32_10iPf
.visible .entry _Z30parallel_monte_carlo_integrateP24curandStatePhilox4_32_10iPf(
	.param .u64 .ptr .align 1 _Z30parallel_monte_carlo_integrateP24curandStatePhilox4_32_10iPf_param_0,
	.param .u32 _Z30parallel_monte_carlo_integrateP24curandStatePhilox4_32_10iPf_param_1,
	.param .u64 .ptr .align 1 _Z30parallel_monte_carlo_integrateP24curandStatePhilox4_32_10iPf_param_2
)
{
	.local .align 4 .b8 	__local_depot1[28];
	.reg .b64 	%SP;
	.reg .b64 	%SPL;
	.reg .pred 	%p<26>;
	.reg .b32 	%r<251>;
	.reg .b32 	%f<65>;
	.reg .b64 	%rd<29>;
	.reg .b64 	%fd<3>;

	mov.u64 	%SPL, __local_depot1;
	ld.param.u64 	%rd11, [_Z30parallel_monte_carlo_integrateP24curandStatePhilox4_32_10iPf_param_0];
	ld.param.u32 	%r84, [_Z30parallel_monte_carlo_integrateP24curandStatePhilox4_32_10iPf_param_1];
	ld.param.u64 	%rd12, [_Z30parallel_monte_carlo_integrateP24curandStatePhilox4_32_10iPf_param_2];
	cvta.to.global.u64 	%rd1, %rd12;
	cvta.to.global.u64 	%rd13, %rd11;
	add.u64 	%rd2, %SPL, 0;
	mov.u32 	%r85, %tid.x;
	mov.u32 	%r86, %ctaid.x;
	mov.u32 	%r87, %ntid.x;
	mad.lo.s32 	%r1, %r86, %r87, %r85;
	mul.wide.s32 	%rd15, %r1, 64;
	add.s64 	%rd3, %rd13, %rd15;
	ld.global.v4.u32 	{%r237, %r236, %r235, %r234}, [%rd3];
	ld.global.v4.u32 	{%r233, %r232, %r231, %r230}, [%rd3+16];
	.pragma "used_bytes_mask 4095";
	ld.global.v4.u32 	{%r10, %r11, %r229, %r88}, [%rd3+32];
	setp.lt.s32 	%p1, %r84, 1;
	mov.f32 	%f64, 0f00000000;
	@%p1 bra 	$L__BB1_21;
	add.s32 	%r13, %r11, -1150833019;
	add.s32 	%r14, %r10, -626627285;
	add.s32 	%r15, %r11, 842468239;
	add.s32 	%r16, %r10, 2027808484;
	add.s32 	%r17, %r11, -308364780;
	add.s32 	%r18, %r10, 387276957;
	add.s32 	%r19, %r11, -1459197799;
	add.s32 	%r20, %r10, 1401181199;
	add.s32 	%r21, %r11, 534103459;
	add.s32 	%r22, %r10, -239350328;
	add.s32 	%r23, %r11, -616729560;
	add.s32 	%r24, %r10, -1879881855;
	add.s32 	%r25, %r11, -1767562579;
	cvt.rn.f32.u32 	%f1, %r84;
	mov.b32 	%r214, 0;
	mov.u64 	%rd16, __cudart_i2opi_f;
	mov.u32 	%r215, %r214;
$L__BB1_2:
	mov.u32 	%r36, %r229;
	mov.b32 	%r229, 2;
	setp.eq.s32 	%p2, %r36, 1;
	mov.u32 	%r228, %r232;
	@%p2 bra 	$L__BB1_11;
	setp.eq.s32 	%p3, %r36, 3;
	@%p3 bra 	$L__BB1_7;
	setp.ne.s32 	%p4, %r36, 2;
	@%p4 bra 	$L__BB1_6;
	mov.b32 	%r229, 3;
	mov.u32 	%r228, %r231;
	bra.uni 	$L__BB1_11;
$L__BB1_6:
	add.s32 	%r229, %r36, 1;
	mov.u32 	%r228, %r233;
	bra.uni 	$L__BB1_11;
$L__BB1_7:
	add.s32 	%r237, %r237, 1;
	setp.ne.s32 	%p5, %r237, 0;
	@%p5 bra 	$L__BB1_10;
	add.s32 	%r236, %r236, 1;
	setp.ne.s32 	%p6, %r236, 0;
	@%p6 bra 	$L__BB1_10;
	add.s32 	%r235, %r235, 1;
	setp.eq.s32 	%p7, %r235, 0;
	selp.u32 	%r92, 1, 0, %p7;
	add.s32 	%r234, %r234, %r92;
	mov.b32 	%r236, 0;
$L__BB1_10:
	mov.b32 	%r94, -766435501;
	mul.hi.u32 	%r95, %r94, %r237;
	mul.lo.s32 	%r96, %r237, -766435501;
	mov.b32 	%r97, -845247145;
	mul.hi.u32 	%r98, %r97, %r235;
	mul.lo.s32 	%r99, %r235, -845247145;
	xor.b32  	%r100, %r10, %r98;
	xor.b32  	%r101, %r100, %r236;
	xor.b32  	%r102, %r95, %r11;
	xor.b32  	%r103, %r102, %r234;
	mul.hi.u32 	%r104, %r94, %r101;
	mul.lo.s32 	%r105, %r101, -766435501;
	mul.hi.u32 	%r106, %r97, %r103;
	mul.lo.s32 	%r107, %r103, -845247145;
	add.s32 	%r108, %r10, -1640531527;
	xor.b32  	%r109, %r99, %r108;
	xor.b32  	%r110, %r109, %r106;
	xor.b32  	%r111, %r96, %r13;
	xor.b32  	%r112, %r111, %r104;
	mul.hi.u32 	%r113, %r94, %r110;
	mul.lo.s32 	%r114, %r110, -766435501;
	mul.hi.u32 	%r115, %r97, %r112;
	mul.lo.s32 	%r116, %r112, -845247145;
	add.s32 	%r117, %r10, 1013904242;
	xor.b32  	%r118, %r107, %r117;
	xor.b32  	%r119, %r118, %r115;
	add.s32 	%r120, %r11, 1993301258;
	xor.b32  	%r121, %r105, %r120;
	xor.b32  	%r122, %r121, %r113;
	mul.hi.u32 	%r123, %r94, %r119;
	mul.lo.s32 	%r124, %r119, -766435501;
	mul.hi.u32 	%r125, %r97, %r122;
	mul.lo.s32 	%r126, %r122, -845247145;
	xor.b32  	%r127, %r116, %r14;
	xor.b32  	%r128, %r127, %r125;
	xor.b32  	%r129, %r114, %r15;
	xor.b32  	%r130, %r129, %r123;
	mul.hi.u32 	%r131, %r94, %r128;
	mul.lo.s32 	%r132, %r128, -766435501;
	mul.hi.u32 	%r133, %r97, %r130;
	mul.lo.s32 	%r134, %r130, -845247145;
	xor.b32  	%r135, %r126, %r16;
	xor.b32  	%r136, %r135, %r133;
	xor.b32  	%r137, %r124, %r17;
	xor.b32  	%r138, %r137, %r131;
	mul.hi.u32 	%r139, %r94, %r136;
	mul.lo.s32 	%r140, %r136, -766435501;
	mul.hi.u32 	%r141, %r97, %r138;
	mul.lo.s32 	%r142, %r138, -845247145;
	xor.b32  	%r143, %r134, %r18;
	xor.b32  	%r144, %r143, %r141;
	xor.b32  	%r145, %r132, %r19;
	xor.b32  	%r146, %r145, %r139;
	mul.hi.u32 	%r147, %r94, %r144;
	mul.lo.s32 	%r148, %r144, -766435501;
	mul.hi.u32 	%r149, %r97, %r146;
	mul.lo.s32 	%r150, %r146, -845247145;
	add.s32 	%r151, %r10, -1253254570;
	xor.b32  	%r152, %r142, %r151;
	xor.b32  	%r153, %r152, %r149;
	add.s32 	%r154, %r11, 1684936478;
	xor.b32  	%r155, %r140, %r154;
	xor.b32  	%r156, %r155, %r147;
	mul.hi.u32 	%r157, %r94, %r153;
	mul.lo.s32 	%r158, %r153, -766435501;
	mul.hi.u32 	%r159, %r97, %r156;
	mul.lo.s32 	%r160, %r156, -845247145;
	xor.b32  	%r161, %r150, %r20;
	xor.b32  	%r162, %r161, %r159;
	xor.b32  	%r163, %r148, %r21;
	xor.b32  	%r164, %r163, %r157;
	mul.hi.u32 	%r165, %r94, %r162;
	mul.lo.s32 	%r166, %r162, -766435501;
	mul.hi.u32 	%r167, %r97, %r164;
	mul.lo.s32 	%r168, %r164, -845247145;
	xor.b32  	%r169, %r160, %r22;
	xor.b32  	%r170, %r169, %r167;
	xor.b32  	%r171, %r158, %r23;
	xor.b32  	%r172, %r171, %r165;
	mul.hi.u32 	%r173, %r94, %r170;
	mul.lo.s32 	%r45, %r170, -766435501;
	mul.hi.u32 	%r174, %r97, %r172;
	mul.lo.s32 	%r232, %r172, -845247145;
	xor.b32  	%r175, %r168, %r24;
	xor.b32  	%r233, %r175, %r174;
	xor.b32  	%r176, %r166, %r25;
	xor.b32  	%r231, %r176, %r173;
	mov.b32 	%r229, 0;
	mov.u32 	%r228, %r230;
	mov.u32 	%r230, %r45;
$L__BB1_11:
	cvt.rn.f32.u32 	%f2, %r228;
	cvt.rn.f32.u32 	%f13, %r214;
	div.rn.f32 	%f3, %f13, %f1;
	mul.f32 	%f14, %f3, 0f3F22F983;
	cvt.rni.s32.f32 	%r241, %f14;
	cvt.rn.f32.s32 	%f15, %r241;
	fma.rn.f32 	%f16, %f15, 0fBFC90FDA, %f3;
	fma.rn.f32 	%f17, %f15, 0fB3A22168, %f16;
	fma.rn.f32 	%f63, %f15, 0fA7C234C5, %f17;
	abs.f32 	%f5, %f3;
	setp.ltu.f32 	%p8, %f5, 0f47CE4780;
	@%p8 bra 	$L__BB1_19;
	setp.neu.f32 	%p9, %f5, 0f7F800000;
	@%p9 bra 	$L__BB1_14;
	mov.f32 	%f20, 0f00000000;
	mul.rn.f32 	%f63, %f3, %f20;
	mov.b32 	%r241, 0;
	bra.uni 	$L__BB1_19;
$L__BB1_14:
	mov.b32 	%r60, %f3;
	shl.b32 	%r179, %r60, 8;
	or.b32  	%r61, %r179, -2147483648;
	mov.b64 	%rd28, 0;
	mov.b32 	%r238, 0;
	mov.u64 	%rd26, %rd16;
	mov.u64 	%rd27, %rd2;
$L__BB1_15:
	.pragma "nounroll";
	ld.global.nc.u32 	%r180, [%rd26];
	mad.wide.u32 	%rd18, %r180, %r61, %rd28;
	shr.u64 	%rd28, %rd18, 32;
	st.local.u32 	[%rd27], %rd18;
	add.s32 	%r238, %r238, 1;
	add.s64 	%rd27, %rd27, 4;
	add.s64 	%rd26, %rd26, 4;
	setp.ne.s32 	%p10, %r238, 6;
	@%p10 bra 	$L__BB1_15;
	shr.u32 	%r181, %r60, 23;
	st.local.u32 	[%rd2+24], %rd28;
	and.b32  	%r64, %r181, 31;
	and.b32  	%r182, %r181, 224;
	add.s32 	%r183, %r182, -128;
	shr.u32 	%r184, %r183, 5;
	mul.wide.u32 	%rd19, %r184, 4;
	sub.s64 	%rd10, %rd2, %rd19;
	ld.local.u32 	%r239, [%rd10+24];
	ld.local.u32 	%r240, [%rd10+20];
	setp.eq.s32 	%p11, %r64, 0;
	@%p11 bra 	$L__BB1_18;
	shf.l.wrap.b32 	%r239, %r240, %r239, %r64;
	ld.local.u32 	%r185, [%rd10+16];
	shf.l.wrap.b32 	%r240, %r185, %r240, %r64;
$L__BB1_18:
	shr.u32 	%r186, %r239, 30;
	shf.l.wrap.b32 	%r187, %r240, %r239, 2;
	shl.b32 	%r188, %r240, 2;
	shr.u32 	%r189, %r187, 31;
	add.s32 	%r190, %r189, %r186;
	neg.s32 	%r191, %r190;
	setp.lt.s32 	%p12, %r60, 0;
	selp.b32 	%r241, %r191, %r190, %p12;
	xor.b32  	%r192, %r187, %r60;
	shr.s32 	%r193, %r187, 31;
	xor.b32  	%r194, %r193, %r187;
	xor.b32  	%r195, %r193, %r188;
	cvt.u64.u32 	%rd20, %r194;
	shl.b64 	%rd21, %rd20, 32;
	cvt.u64.u32 	%rd22, %r195;
	or.b64  	%rd23, %rd21, %rd22;
	cvt.rn.f64.s64 	%fd1, %rd23;
	mul.f64 	%fd2, %fd1, 0d3BF921FB54442D19;
	cvt.rn.f32.f64 	%f18, %fd2;
	neg.f32 	%f19, %f18;
	setp.lt.s32 	%p13, %r192, 0;
	selp.f32 	%f63, %f19, %f18, %p13;
$L__BB1_19:
	add.s32 	%r197, %r241, 1;
	mul.rn.f32 	%f21, %f63, %f63;
	and.b32  	%r198, %r241, 1;
	setp.eq.b32 	%p14, %r198, 1;
	selp.f32 	%f22, %f63, 0f3F800000, %p14;
	fma.rn.f32 	%f23, %f21, %f22, 0f00000000;
	fma.rn.f32 	%f24, %f21, 0f37CBAC00, 0fBAB607ED;
	selp.f32 	%f25, 0fB94D4153, %f24, %p14;
	selp.f32 	%f26, 0f3C0885E4, 0f3D2AAABB, %p14;
	fma.rn.f32 	%f27, %f25, %f21, %f26;
	selp.f32 	%f28, 0fBE2AAAA8, 0fBEFFFFFF, %p14;
	fma.rn.f32 	%f29, %f27, %f21, %f28;
	fma.rn.f32 	%f30, %f29, %f23, %f22;
	and.b32  	%r199, %r197, 2;
	setp.eq.s32 	%p15, %r199, 0;
	mov.f32 	%f31, 0f00000000;
	sub.f32 	%f32, %f31, %f30;
	selp.f32 	%f33, %f30, %f32, %p15;
	fma.rn.f32 	%f34, %f33, 0f3BBB989D, 0f3F000000;
	cvt.sat.f32.f32 	%f35, %f34;
	mov.f32 	%f36, 0f4B400001;
	mov.f32 	%f37, 0f437C0000;
	fma.rm.f32 	%f38, %f35, %f37, %f36;
	add.f32 	%f39, %f38, 0fCB40007F;
	neg.f32 	%f40, %f39;
	fma.rn.f32 	%f41, %f33, 0f3FB8AA3B, %f40;
	fma.rn.f32 	%f42, %f33, 0f32A57060, %f41;
	mov.b32 	%r200, %f38;
	shl.b32 	%r201, %r200, 23;
	mov.b32 	%f43, %r201;
	ex2.approx.ftz.f32 	%f44, %f42;
	fma.rn.f32 	%f45, %f44, %f43, 0fBF800000;
	mul.f32 	%f46, %f45, 0f3F000000;
	mul.f32 	%f47, %f2, 0f2F800000;
	setp.lt.f32 	%p16, %f47, %f46;
	selp.u32 	%r202, 1, 0, %p16;
	add.s32 	%r215, %r215, %r202;
	add.s32 	%r214, %r214, 1;
	setp.ne.s32 	%p17, %r214, %r84;
	@%p17 bra 	$L__BB1_2;
	cvt.rn.f32.u32 	%f64, %r215;
$L__BB1_21:
	st.global.v4.u32 	[%rd3], {%r237, %r236, %r235, %r234};
	st.global.v4.u32 	[%rd3+16], {%r233, %r232, %r231, %r230};
	st.global.u32 	[%rd3+40], %r229;
	cvt.rn.f32.s32 	%f48, %r84;
	div.rn.f32 	%f49, %f64, %f48;
	mul.wide.s32 	%rd24, %r1, 4;
	add.s64 	%rd25, %rd1, %rd24;
	ld.global.f32 	%f50, [%rd25];
	add.f32 	%f51, %f49, %f50;
	st.global.f32 	[%rd25], %f51;
	bar.sync 	0;
	ld.global.u32 	%r203, [%rd25];
	shfl.sync.down.b32	%r204|%p18, %r203, 16, 31, -1;
	mov.b32 	%f52, %r204;
	mov.b32 	%f53, %r203;
	add.f32 	%f54, %f53, %f52;
	mov.b32 	%r205, %f54;
	shfl.sync.down.b32	%r206|%p19, %r205, 8, 31, -1;
	mov.b32 	%f55, %r206;
	add.f32 	%f56, %f54, %f55;
	mov.b32 	%r207, %f56;
	shfl.sync.down.b32	%r208|%p20, %r207, 4, 31, -1;
	mov.b32 	%f57, %r208;
	add.f32 	%f58, %f56, %f57;
	mov.b32 	%r209, %f58;
	shfl.sync.down.b32	%r210|%p21, %r209, 2, 31, -1;
	mov.b32 	%f59, %r210;
	add.f32 	%f60, %f58, %f59;
	mov.b32 	%r211, %f60;
	shfl.sync.down.b32	%r212|%p22, %r211, 1, 31, -1;
	mov.b32 	%f61, %r212;
	add.f32 	%f11, %f60, %f61;
	st.global.f32 	[%rd25], %f11;
	and.b32  	%r213, %r1, 31;
	setp.ne.s32 	%p23, %r213, 0;
	setp.eq.s32 	%p24, %r1, 0;
	or.pred  	%p25, %p24, %p23;
	@%p25 bra 	$L__BB1_23;
	atom.global.add.f32 	%f62, [%rd1], %f11;
$L__BB1_23:
	ret;

}


// ===== COMPILED SASS (sm_100) =====

	.target	sm_100

	.elftype	@"ET_EXEC"


//--------------------- .note.nv.tkinfo           --------------------------
	.section	.note.nv.tkinfo,"",@"SHT_NOTE"
	.sectionflags	@"SHF_NOTE_NV_TKINFO"
	.tkinfo
        /*0018*/ 	.word	0x00000002
        /*0030*/ 	.string	""
        /*0030*/ 	.string	"ptxas"
        /*0030*/ 	.string	"Cuda compilation tools, release 13.0, V13.0.88"
        /*0030*/ 	.string	"Build cuda_13.0.r13.0/compiler.36424714_0"
        /*0030*/ 	.string	"-arch sm_100 -m 64 "



//--------------------- .note.nv.cuinfo           --------------------------
	.section	.note.nv.cuinfo,"",@"SHT_NOTE"
	.sectionflags	@"SHF_NOTE_NV_CUINFO"
        /*0018*/ 	.short	0x0002
        /*001a*/ 	.short	0x0064
        /*001c*/ 	.short	0x0082
	.zero		2


//--------------------- .nv.info                  --------------------------
	.section	.nv.info,"",@"SHT_CUDA_INFO"
	.align	4


	//----- nvinfo : EIATTR_REGCOUNT
	.align		4
        /*0000*/ 	.byte	0x04, 0x2f
        /*0002*/ 	.short	(.L_11 - .L_10)
	.align		4
.L_10:
        /*0004*/ 	.word	index@(_Z5setupP24curandStatePhilox4_32_10i)
        /*0008*/ 	.word	0x00000016


	//----- nvinfo : EIATTR_FRAME_SIZE
	.align		4
.L_11:
        /*000c*/ 	.byte	0x04, 0x11
        /*000e*/ 	.short	(.L_13 - .L_12)
	.align		4
.L_12:
        /*0010*/ 	.word	index@(_Z5setupP24curandStatePhilox4_32_10i)
        /*0014*/ 	.word	0x00000000


	//----- nvinfo : EIATTR_REGCOUNT
	.align		4
.L_13:
        /*0018*/ 	.byte	0x04, 0x2f
        /*001a*/ 	.short	(.L_15 - .L_14)
	.align		4
.L_14:
        /*001c*/ 	.word	index@(_Z30parallel_monte_carlo_integrateP24curandStatePhilox4_32_10iPf)
        /*0020*/ 	.word	0x0000001e


	//----- nvinfo : EIATTR_FRAME_SIZE
	.align		4
.L_15:
        /*0024*/ 	.byte	0x04, 0x11
        /*0026*/ 	.short	(.L_17 - .L_16)
	.align		4
.L_16:
        /*0028*/ 	.word	index@($__internal_0_$__cuda_sm3x_div_rn_noftz_f32_slowpath)
        /*002c*/ 	.word	0x00000020


	//----- nvinfo : EIATTR_FRAME_SIZE
	.align		4
.L_17:
        /*0030*/ 	.byte	0x04, 0x11
        /*0032*/ 	.short	(.L_19 - .L_18)
	.align		4
.L_18:
        /*0034*/ 	.word	index@(_Z30parallel_monte_carlo_integrateP24curandStatePhilox4_32_10iPf)
        /*0038*/ 	.word	0x00000020


	//----- nvinfo : EIATTR_MIN_STACK_SIZE
	.align		4
.L_19:
        /*003c*/ 	.byte	0x04, 0x12
        /*003e*/ 	.short	(.L_21 - .L_20)
	.align		4
.L_20:
        /*0040*/ 	.word	index@(_Z30parallel_monte_carlo_integrateP24curandStatePhilox4_32_10iPf)
        /*0044*/ 	.word	0x00000020


	//----- nvinfo : EIATTR_MIN_STACK_SIZE
	.align		4
.L_21:
        /*0048*/ 	.byte	0x04, 0x12
        /*004a*/ 	.short	(.L_23 - .L_22)
	.align		4
.L_22:
        /*004c*/ 	.word	index@(_Z5setupP24curandStatePhilox4_32_10i)
        /*0050*/ 	.word	0x00000000
.L_23:


//--------------------- .nv.compat                --------------------------
	.section	.nv.compat,"",@"SHT_CUDA_COMPAT_INFO"
	.align	4
        /*0000*/ 	.byte	0x02, 0x09, 0x00, 0x00, 0x02, 0x02, 0x01, 0x00, 0x02, 0x05, 0x05, 0x00, 0x03, 0x07, 0x01, 0x01
        /*0010*/ 	.byte	0x02, 0x03, 0x00, 0x00, 0x02, 0x06, 0x01, 0x00, 0x04, 0x0b, 0x08, 0x00, 0x01, 0x00, 0x00, 0x00
        /*0020*/ 	.byte	0x00, 0x00, 0x00, 0x00


//--------------------- .nv.info._Z30parallel_monte_carlo_integrateP24curandStatePhilox4_32_10iPf --------------------------
	.section	.nv.info._Z30parallel_monte_carlo_integrateP24curandStatePhilox4_32_10iPf,"",@"SHT_CUDA_INFO"
	.sectionflags	@""
	.align	4


	//----- nvinfo : EIATTR_CUDA_API_VERSION
	.align		4
        /*0000*/ 	.byte	0x04, 0x37
        /*0002*/ 	.short	(.L_25 - .L_24)
.L_24:
        /*0004*/ 	.word	0x00000082


	//----- nvinfo : EIATTR_KPARAM_INFO
	.align		4
.L_25:
        /*0008*/ 	.byte	0x04, 0x17
        /*000a*/ 	.short	(.L_27 - .L_26)
.L_26:
        /*000c*/ 	.word	0x00000000
        /*0010*/ 	.short	0x0002
        /*0012*/ 	.short	0x0010
        /*0014*/ 	.byte	0x00, 0xf5, 0x21, 0x00


	//----- nvinfo : EIATTR_KPARAM_INFO
	.align		4
.L_27:
        /*0018*/ 	.byte	0x04, 0x17
        /*001a*/ 	.short	(.L_29 - .L_28)
.L_28:
        /*001c*/ 	.word	0x00000000
        /*0020*/ 	.short	0x0001
        /*0022*/ 	.short	0x0008
        /*0024*/ 	.byte	0x00, 0xf0, 0x11, 0x00


	//----- nvinfo : EIATTR_KPARAM_INFO
	.align		4
.L_29:
        /*0028*/ 	.byte	0x04, 0x17
        /*002a*/ 	.short	(.L_31 - .L_30)
.L_30:
        /*002c*/ 	.word	0x00000000
        /*0030*/ 	.short	0x0000
        /*0032*/ 	.short	0x0000
        /*0034*/ 	.byte	0x00, 0xf5, 0x21, 0x00


	//----- nvinfo : EIATTR_SPARSE_MMA_MASK
	.align		4
.L_31:
        /*0038*/ 	.byte	0x03, 0x50
        /*003a*/ 	.short	0x0000


	//----- nvinfo : EIATTR_MAXREG_COUNT
	.align		4
        /*003c*/ 	.byte	0x03, 0x1b
        /*003e*/ 	.short	0x00ff


	//----- nvinfo : EIATTR_NUM_BARRIERS
	.align		4
        /*0040*/ 	.byte	0x02, 0x4c
        /*0042*/ 	.byte	0x01
	.zero		1


	//----- nvinfo : EIATTR_MERCURY_ISA_VERSION
	.align		4
        /*0044*/ 	.byte	0x03, 0x5f
        /*0046*/ 	.short	0x0101


	//----- nvinfo : EIATTR_UNUSED_LOAD_BYTE_OFFSET
	.align		4
        /*0048*/ 	.byte	0x04, 0x44
        /*004a*/ 	.short	(.L_33 - .L_32)


	//   ....[0]....
.L_32:
        /*004c*/ 	.word	0x000000a0
        /*0050*/ 	.word	0x00000fff


	//----- nvinfo : EIATTR_COOP_GROUP_MASK_REGIDS
	.align		4
.L_33:
        /*0054*/ 	.byte	0x04, 0x29
        /*0056*/ 	.short	(.L_35 - .L_34)


	//   ....[0]....
.L_34:
        /*0058*/ 	.word	0xffffffff


	//   ....[1]....
        /*005c*/ 	.word	0xffffffff


	//   ....[2]....
        /*0060*/ 	.word	0xffffffff


	//   ....[3]....
        /*0064*/ 	.word	0xffffffff


	//   ....[4]....
        /*0068*/ 	.word	0xffffffff


	//----- nvinfo : EIATTR_COOP_GROUP_INSTR_OFFSETS
	.align		4
.L_35:
        /*006c*/ 	.byte	0x04, 0x28
        /*006e*/ 	.short	(.L_37 - .L_36)


	//   ....[0]....
.L_36:
        /*0070*/ 	.word	0x00000fc0


	//   ....[1]....
        /*0074*/ 	.word	0x00000fe0


	//   ....[2]....
        /*0078*/ 	.word	0x00001000


	//   ....[3]....
        /*007c*/ 	.word	0x00001020


	//   ....[4]....
        /*0080*/ 	.word	0x00001040


	//----- nvinfo : EIATTR_VRC_CTA_INIT_COUNT
	.align		4
.L_37:
        /*0084*/ 	.byte	0x02, 0x4a
	.zero		1
	.zero		1


	//----- nvinfo : EIATTR_EXIT_INSTR_OFFSETS
	.align		4
        /*0088*/ 	.byte	0x04, 0x1c
        /*008a*/ 	.short	(.L_39 - .L_38)


	//   ....[0]....
.L_38:
        /*008c*/ 	.word	0x00001070


	//   ....[1]....
        /*0090*/ 	.word	0x000010a0


	//----- nvinfo : EIATTR_CRS_STACK_SIZE
	.align		4
.L_39:
        /*0094*/ 	.byte	0x04, 0x1e
        /*0096*/ 	.short	(.L_41 - .L_40)
.L_40:
        /*0098*/ 	.word	0x00000000


	//----- nvinfo : EIATTR_CBANK_PARAM_SIZE
	.align		4
.L_41:
        /*009c*/ 	.byte	0x03, 0x19
        /*009e*/ 	.short	0x0018


	//----- nvinfo : EIATTR_PARAM_CBANK
	.align		4
        /*00a0*/ 	.byte	0x04, 0x0a
        /*00a2*/ 	.short	(.L_43 - .L_42)
	.align		4
.L_42:
        /*00a4*/ 	.word	index@(.nv.constant0._Z30parallel_monte_carlo_integrateP24curandStatePhilox4_32_10iPf)
        /*00a8*/ 	.short	0x0380
        /*00aa*/ 	.short	0x0018


	//----- nvinfo : EIATTR_SW_WAR
	.align		4
.L_43:
        /*00ac*/ 	.byte	0x04, 0x36
        /*00ae*/ 	.short	(.L_45 - .L_44)
.L_44:
        /*00b0*/ 	.word	0x00000008
.L_45:


//--------------------- .nv.info._Z5setupP24curandStatePhilox4_32_10i --------------------------
	.section	.nv.info._Z5setupP24curandStatePhilox4_32_10i,"",@"SHT_CUDA_INFO"
	.sectionflags	@""
	.align	4


	//----- nvinfo : EIATTR_CUDA_API_VERSION
	.align		4
        /*0000*/ 	.byte	0x04, 0x37
        /*0002*/ 	.short	(.L_47 - .L_46)
.L_46:
        /*0004*/ 	.word	0x00000082


	//----- nvinfo : EIATTR_KPARAM_INFO
	.align		4
.L_47:
        /*0008*/ 	.byte	0x04, 0x17
        /*000a*/ 	.short	(.L_49 - .L_48)
.L_48:
        /*000c*/ 	.word	0x00000000
        /*0010*/ 	.short	0x0001
        /*0012*/ 	.short	0x0008
        /*0014*/ 	.byte	0x00, 0xf0, 0x11, 0x00


	//----- nvinfo : EIATTR_KPARAM_INFO
	.align		4
.L_49:
        /*0018*/ 	.byte	0x04, 0x17
        /*001a*/ 	.short	(.L_51 - .L_50)
.L_50:
        /*001c*/ 	.word	0x00000000
        /*0020*/ 	.short	0x0000
        /*0022*/ 	.short	0x0000
        /*0024*/ 	.byte	0x00, 0xf5, 0x21, 0x00


	//----- nvinfo : EIATTR_SPARSE_MMA_MASK
	.align		4
.L_51:
        /*0028*/ 	.byte	0x03, 0x50
        /*002a*/ 	.short	0x0000


	//----- nvinfo : EIATTR_MAXREG_COUNT
	.align		4
        /*002c*/ 	.byte	0x03, 0x1b
        /*002e*/ 	.short	0x00ff


	//----- nvinfo : EIATTR_MERCURY_ISA_VERSION
	.align		4
        /*0030*/ 	.byte	0x03, 0x5f
        /*0032*/ 	.short	0x0101


	//----- nvinfo : EIATTR_VRC_CTA_INIT_COUNT
	.align		4
        /*0034*/ 	.byte	0x02, 0x4a
	.zero		1
	.zero		1


	//----- nvinfo : EIATTR_EXIT_INSTR_OFFSETS
	.align		4
        /*0038*/ 	.byte	0x04, 0x1c
        /*003a*/ 	.short	(.L_53 - .L_52)


	//   ....[0]....
.L_52:
        /*003c*/ 	.word	0x000004d0


	//----- nvinfo : EIATTR_CBANK_PARAM_SIZE
	.align		4
.L_53:
        /*0040*/ 	.byte	0x03, 0x19
        /*0042*/ 	.short	0x000c


	//----- nvinfo : EIATTR_PARAM_CBANK
	.align		4
        /*0044*/ 	.byte	0x04, 0x0a
        /*0046*/ 	.short	(.L_55 - .L_54)
	.align		4
.L_54:
        /*0048*/ 	.word	index@(.nv.constant0._Z5setupP24curandStatePhilox4_32_10i)
        /*004c*/ 	.short	0x0380
        /*004e*/ 	.short	0x000c


	//----- nvinfo : EIATTR_SW_WAR
	.align		4
.L_55:
        /*0050*/ 	.byte	0x04, 0x36
        /*0052*/ 	.short	(.L_57 - .L_56)
.L_56:
        /*0054*/ 	.word	0x00000008
.L_57:


//--------------------- .nv.callgraph             --------------------------
	.section	.nv.callgraph,"",@"SHT_CUDA_CALLGRAPH"
	.align	4
	.sectionentsize	8
	.align		4
        /*0000*/ 	.word	0x00000000
	.align		4
        /*0004*/ 	.word	0xffffffff
	.align		4
        /*0008*/ 	.word	0x00000000
	.align		4
        /*000c*/ 	.word	0xfffffffe
	.align		4
        /*0010*/ 	.word	0x00000000
	.align		4
        /*0014*/ 	.word	0xfffffffd
	.align		4
        /*0018*/ 	.word	0x00000000
	.align		4
        /*001c*/ 	.word	0xfffffffc


//--------------------- .nv.constant4             --------------------------
	.section	.nv.constant4,"a",@progbits
	.align	8
	.align		8
.nv.constant4:
        /*0000*/ 	.dword	precalc_xorwow_matrix
	.align		8
        /*0008*/ 	.dword	precalc_xorwow_offset_matrix
	.align		8
        /*0010*/ 	.dword	mrg32k3aM1
	.align		8
        /*0018*/ 	.dword	mrg32k3aM2
	.align		8
        /*0020*/ 	.dword	mrg32k3aM1SubSeq
	.align		8
        /*0028*/ 	.dword	mrg32k3aM2SubSeq
	.align		8
        /*0030*/ 	.dword	mrg32k3aM1Seq
	.align		8
        /*0038*/ 	.dword	mrg32k3aM2Seq
	.align		8
        /*0040*/ 	.dword	__cudart_i2opi_f


//--------------------- .nv.constant3             --------------------------
	.section	.nv.constant3,"a",@progbits
	.align	8
.nv.constant3:
	.type		__cr_lgamma_table,@object
	.size		__cr_lgamma_table,(.L_8 - __cr_lgamma_table)
__cr_lgamma_table:
        /*0000*/ 	.byte	0x00, 0x00, 0x00, 0x00, 0x00, 0x00, 0x00, 0x00, 0x00, 0x00, 0x00, 0x00, 0x00, 0x00, 0x00, 0x00
        /*0010*/ 	.byte	0xef, 0x39, 0xfa, 0xfe, 0x42, 0x2e, 0xe6, 0x3f, 0x02, 0x20, 0x2a, 0xfa, 0x0b, 0xab, 0xfc, 0x3f
        /*0020*/ 	.byte	0xf9, 0x2c, 0x92, 0x7c, 0xa7, 0x6c, 0x09, 0x40, 0xc9, 0x79, 0x44, 0x3c, 0x64, 0x26, 0x13, 0x40
        /*0030*/ 	.byte	0xca, 0x01, 0xcf, 0x3a, 0x27, 0x51, 0x1a, 0x40, 0x30, 0xcc, 0x2d, 0xf3, 0xe1, 0x0c, 0x21, 0x40
        /*0040*/ 	.byte	0x0d, 0xb7, 0xfc, 0x82, 0x8e, 0x35, 0x25, 0x40
.L_8:


//--------------------- .text._Z30parallel_monte_carlo_integrateP24curandStatePhilox4_32_10iPf --------------------------
	.section	.text._Z30parallel_monte_carlo_integrateP24curandStatePhilox4_32_10iPf,"ax",@progbits
	.align	128
        .global         _Z30parallel_monte_carlo_integrateP24curandStatePhilox4_32_10iPf
        .type           _Z30parallel_monte_carlo_integrateP24curandStatePhilox4_32_10iPf,@function
        .size           _Z30parallel_monte_carlo_integrateP24curandStatePhilox4_32_10iPf,(.L_x_26 - _Z30parallel_monte_carlo_integrateP24curandStatePhilox4_32_10iPf)
        .other          _Z30parallel_monte_carlo_integrateP24curandStatePhilox4_32_10iPf,@"STO_CUDA_ENTRY STV_DEFAULT"
_Z30parallel_monte_carlo_integrateP24curandStatePhilox4_32_10iPf:
.text._Z30parallel_monte_carlo_integrateP24curandStatePhilox4_32_10iPf:
[----:B------:R-:W0:Y:S01]  /*0000*/  LDC R1, c[0x0][0x37c] ;  /* 0x0000df00ff017b82 */ /* 0x000e220000000800 */
[----:B------:R-:W1:Y:S07]  /*0010*/  S2R R20, SR_TID.X ;  /* 0x0000000000147919 */ /* 0x000e6e0000002100 */
[----:B------:R-:W1:Y:S01]  /*0020*/  S2UR UR4, SR_CTAID.X ;  /* 0x00000000000479c3 */ /* 0x000e620000002500 */
[----:B------:R-:W2:Y:S01]  /*0030*/  LDCU.64 UR8, c[0x0][0x358] ;  /* 0x00006b00ff0877ac */ /* 0x000ea20008000a00 */
[----:B0-----:R-:W-:Y:S01]  /*0040*/  VIADD R1, R1, 0xffffffe0 ;  /* 0xffffffe001017836 */ /* 0x001fe20000000000 */
[----:B------:R-:W0:Y:S05]  /*0050*/  LDCU UR5, c[0x0][0x388] ;  /* 0x00007100ff0577ac */ /* 0x000e2a0008000800 */
[----:B------:R-:W1:Y:S08]  /*0060*/  LDC R3, c[0x0][0x360] ;  /* 0x0000d800ff037b82 */ /* 0x000e700000000800 */
[----:B------:R-:W3:Y:S01]  /*0070*/  LDC.64 R6, c[0x0][0x380] ;  /* 0x0000e000ff067b82 */ /* 0x000ee20000000a00 */
[----:B-1----:R-:W-:-:S04]  /*0080*/  IMAD R20, R3, UR4, R20 ;  /* 0x0000000403147c24 */ /* 0x002fc8000f8e0214 */
[----:B---3--:R-:W-:-:S05]  /*0090*/  IMAD.WIDE R6, R20, 0x40, R6 ;  /* 0x0000004014067825 */ /* 0x008fca00078e0206 */
[----:B--2---:R1:W5:Y:S04]  /*00a0*/  LDG.E.128 R8, desc[UR8][R6.64+0x20] ;  /* 0x0000200806087981 */ /* 0x004368000c1e1d00 */
[----:B------:R1:W5:Y:S04]  /*00b0*/  LDG.E.128 R12, desc[UR8][R6.64] ;  /* 0x00000008060c7981 */ /* 0x000368000c1e1d00 */
[----:B------:R1:W5:Y:S01]  /*00c0*/  LDG.E.128 R16, desc[UR8][R6.64+0x10] ;  /* 0x0000100806107981 */ /* 0x000362000c1e1d00 */
[----:B0-----:R-:W-:Y:S01]  /*00d0*/  UISETP.GE.AND UP0, UPT, UR5, 0x1, UPT ;  /* 0x000000010500788c */ /* 0x001fe2000bf06270 */
[----:B------:R-:W-:-:S08]  /*00e0*/  IMAD.MOV.U32 R21, RZ, RZ, RZ ;  /* 0x000000ffff157224 */ /* 0x000fd000078e00ff */
[----:B-1----:R-:W-:Y:S05]  /*00f0*/  BRA.U !UP0, `(.L_x_0) ;  /* 0x0000000d08487547 */ /* 0x002fea000b800000 */
[----:B-----5:R-:W-:Y:S01]  /*0100*/  I2FP.F32.U32 R11, UR5 ;  /* 0x00000005000b7c45 */ /* 0x020fe20008201000 */
[----:B------:R-:W-:Y:S01]  /*0110*/  IMAD.MOV.U32 R21, RZ, RZ, RZ ;  /* 0x000000ffff157224 */ /* 0x000fe200078e00ff */
[----:B------:R-:W-:-:S06]  /*0120*/  UMOV UR4, URZ ;  /* 0x000000ff00047c82 */ /* 0x000fcc0008000000 */
.L_x_10:
[----:B------:R-:W-:Y:S01]  /*0130*/  ISETP.NE.AND P0, PT, R10, 0x1, PT ;  /* 0x000000010a00780c */ /* 0x000fe20003f05270 */
[----:B------:R-:W-:Y:S01]  /*0140*/  BSSY.RECONVERGENT B0, `(.L_x_1) ;  /* 0x0000058000007945 */ /* 0x000fe20003800200 */
[----:B------:R-:W-:Y:S01]  /*0150*/  MOV R0, R10 ;  /* 0x0000000a00007202 */ /* 0x000fe20000000f00 */
[----:B------:R-:W-:Y:S02]  /*0160*/  IMAD.MOV.U32 R2, RZ, RZ, R17 ;  /* 0x000000ffff027224 */ /* 0x000fe400078e0011 */
[----:B------:R-:W-:-:S08]  /*0170*/  IMAD.MOV.U32 R10, RZ, RZ, 0x2 ;  /* 0x00000002ff0a7424 */ /* 0x000fd000078e00ff */
[----:B------:R-:W-:Y:S05]  /*0180*/  @!P0 BRA `(.L_x_2) ;  /* 0x00000004004c8947 */ /* 0x000fea0003800000 */
[----:B------:R-:W-:-:S13]  /*0190*/  ISETP.NE.AND P0, PT, R0, 0x3, PT ;  /* 0x000000030000780c */ /* 0x000fda0003f05270 */
[----:B------:R-:W-:Y:S05]  /*01a0*/  @!P0 BRA `(.L_x_3) ;  /* 0x0000000000188947 */ /* 0x000fea0003800000 */
[----:B------:R-:W-:-:S13]  /*01b0*/  ISETP.NE.AND P0, PT, R0, 0x2, PT ;  /* 0x000000020000780c */ /* 0x000fda0003f05270 */
[----:B------:R-:W-:Y:S01]  /*01c0*/  @!P0 IMAD.MOV.U32 R10, RZ, RZ, 0x3 ;  /* 0x00000003ff0a8424 */ /* 0x000fe200078e00ff */
[----:B------:R-:W-:Y:S01]  /*01d0*/  @!P0 MOV R2, R18 ;  /* 0x0000001200028202 */ /* 0x000fe20000000f00 */
[----:B------:R-:W-:Y:S02]  /*01e0*/  @P0 VIADD R10, R0, 0x1 ;  /* 0x00000001000a0836 */ /* 0x000fe40000000000 */
[----:B------:R-:W-:Y:S01]  /*01f0*/  @P0 IMAD.MOV.U32 R2, RZ, RZ, R16 ;  /* 0x000000ffff020224 */ /* 0x000fe200078e0010 */
[----:B------:R-:W-:Y:S06]  /*0200*/  BRA `(.L_x_2) ;  /* 0x00000004002c7947 */ /* 0x000fec0003800000 */
.L_x_3:
[----:B------:R-:W-:Y:S01]  /*0210*/  VIADD R12, R12, 0x1 ;  /* 0x000000010c0c7836 */ /* 0x000fe20000000000 */
[----:B------:R-:W-:Y:S03]  /*0220*/  BSSY.RECONVERGENT B1, `(.L_x_4) ;  /* 0x000000c000017945 */ /* 0x000fe60003800200 */
[C---:B------:R-:W-:Y:S01]  /*0230*/  IMAD.WIDE.U32 R16, R12.reuse, -0x2daee0ad, RZ ;  /* 0xd2511f530c107825 */ /* 0x040fe200078e00ff */
[----:B------:R-:W-:-:S13]  /*0240*/  ISETP.NE.AND P0, PT, R12, RZ, PT ;  /* 0x000000ff0c00720c */ /* 0x000fda0003f05270 */
[----:B------:R-:W-:Y:S05]  /*0250*/  @P0 BRA `(.L_x_5) ;  /* 0x0000000000200947 */ /* 0x000fea0003800000 */
[----:B------:R-:W-:-:S04]  /*0260*/  IADD3 R13, PT, PT, R13, 0x1, RZ ;  /* 0x000000010d0d7810 */ /* 0x000fc80007ffe0ff */
[----:B------:R-:W-:-:S13]  /*0270*/  ISETP.NE.AND P0, PT, R13, RZ, PT ;  /* 0x000000ff0d00720c */ /* 0x000fda0003f05270 */
[----:B------:R-:W-:Y:S01]  /*0280*/  @!P0 VIADD R14, R14, 0x1 ;  /* 0x000000010e0e8836 */ /* 0x000fe20000000000 */
[----:B------:R-:W-:Y:S01]  /*0290*/  @!P0 MOV R13, RZ ;  /* 0x000000ff000d8202 */ /* 0x000fe20000000f00 */
[----:B------:R-:W-:-:S03]  /*02a0*/  @!P0 VIADD R0, R15, 0x1 ;  /* 0x000000010f008836 */ /* 0x000fc60000000000 */
[----:B------:R-:W-:-:S13]  /*02b0*/  ISETP.NE.AND P1, PT, R14, RZ, !P0 ;  /* 0x000000ff0e00720c */ /* 0x000fda0004725270 */
[----:B------:R-:W-:-:S04]  /*02c0*/  @P1 IMAD.MOV R0, RZ, RZ, R15 ;  /* 0x000000ffff001224 */ /* 0x000fc800078e020f */
[----:B------:R-:W-:-:S07]  /*02d0*/  @!P0 IMAD.MOV.U32 R15, RZ, RZ, R0 ;  /* 0x000000ffff0f8224 */ /* 0x000fce00078e0000 */
.L_x_5:
[----:B------:R-:W-:Y:S05]  /*02e0*/  BSYNC.RECONVERGENT B1 ;  /* 0x0000000000017941 */ /* 0x000fea0003800200 */
.L_x_4:
[----:B------:R-:W-:Y:S01]  /*02f0*/  IMAD.WIDE.U32 R4, R14, -0x326172a9, RZ ;  /* 0xcd9e8d570e047825 */ /* 0x000fe200078e00ff */
[----:B------:R-:W-:-:S03]  /*0300*/  LOP3.LUT R2, R15, R17, R9, 0x96, !PT ;  /* 0x000000110f027212 */ /* 0x000fc600078e9609 */
[----:B------:R-:W-:Y:S01]  /*0310*/  VIADD R17, R9, 0xbb67ae85 ;  /* 0xbb67ae8509117836 */ /* 0x000fe20000000000 */
[----:B------:R-:W-:Y:S01]  /*0320*/  LOP3.LUT R22, R13, R8, R5, 0x96, !PT ;  /* 0x000000080d167212 */ /* 0x000fe200078e9605 */
[----:B------:R-:W-:-:S04]  /*0330*/  IMAD.WIDE.U32 R2, R2, -0x326172a9, RZ ;  /* 0xcd9e8d5702027825 */ /* 0x000fc800078e00ff */
[----:B------:R-:W-:Y:S02]  /*0340*/  VIADD R5, R8, 0x9e3779b9 ;  /* 0x9e3779b908057836 */ /* 0x000fe40000000000 */
[----:B------:R-:W-:-:S03]  /*0350*/  IMAD.WIDE.U32 R22, R22, -0x2daee0ad, RZ ;  /* 0xd2511f5316167825 */ /* 0x000fc600078e00ff */
[----:B------:R-:W-:Y:S01]  /*0360*/  LOP3.LUT R5, R3, R4, R5, 0x96, !PT ;  /* 0x0000000403057212 */ /* 0x000fe200078e9605 */
[----:B------:R-:W-:Y:S01]  /*0370*/  VIADD R3, R8, 0x3c6ef372 ;  /* 0x3c6ef37208037836 */ /* 0x000fe20000000000 */
[----:B------:R-:W-:Y:S01]  /*0380*/  LOP3.LUT R16, R23, R16, R17, 0x96, !PT ;  /* 0x0000001017107212 */ /* 0x000fe200078e9611 */
[----:B------:R-:W-:Y:S01]  /*0390*/  IMAD.MOV.U32 R10, RZ, RZ, RZ ;  /* 0x000000ffff0a7224 */ /* 0x000fe200078e00ff */
[----:B------:R-:W-:Y:S01]  /*03a0*/  IADD3 R23, PT, PT, R9, 0x76cf5d0a, RZ ;  /* 0x76cf5d0a09177810 */ /* 0x000fe20007ffe0ff */
[----:B------:R-:W-:-:S04]  /*03b0*/  IMAD.WIDE.U32 R4, R5, -0x2daee0ad, RZ ;  /* 0xd2511f5305047825 */ /* 0x000fc800078e00ff */
[----:B------:R-:W-:Y:S01]  /*03c0*/  IMAD.WIDE.U32 R16, R16, -0x326172a9, RZ ;  /* 0xcd9e8d5710107825 */ /* 0x000fe200078e00ff */
[----:B------:R-:W-:-:S03]  /*03d0*/  LOP3.LUT R23, R5, R22, R23, 0x96, !PT ;  /* 0x0000001605177212 */ /* 0x000fc600078e9617 */
[----:B------:R-:W-:Y:S01]  /*03e0*/  VIADD R5, R8, 0xdaa66d2b ;  /* 0xdaa66d2b08057836 */ /* 0x000fe20000000000 */
[----:B------:R-:W-:Y:S01]  /*03f0*/  LOP3.LUT R22, R17, R2, R3, 0x96, !PT ;  /* 0x0000000211167212 */ /* 0x000fe200078e9603 */
[----:B------:R-:W-:-:S04]  /*0400*/  IMAD.WIDE.U32 R2, R23, -0x326172a9, RZ ;  /* 0xcd9e8d5717027825 */ /* 0x000fc800078e00ff */
[----:B------:R-:W-:Y:S01]  /*0410*/  IMAD.WIDE.U32 R22, R22, -0x2daee0ad, RZ ;  /* 0xd2511f5316167825 */ /* 0x000fe200078e00ff */
[----:B------:R-:W-:Y:S02]  /*0420*/  LOP3.LUT R5, R3, R16, R5, 0x96, !PT ;  /* 0x0000001003057212 */ /* 0x000fe400078e9605 */
[C---:B------:R-:W-:Y:S01]  /*0430*/  IADD3 R3, PT, PT, R9.reuse, -0x126145ec, RZ ;  /* 0xed9eba1409037810 */ /* 0x040fe20007ffe0ff */
[----:B------:R-:W-:-:S05]  /*0440*/  VIADD R17, R9, 0x32370b8f ;  /* 0x32370b8f09117836 */ /* 0x000fca0000000000 */
[----:B------:R-:W-:Y:S01]  /*0450*/  LOP3.LUT R16, R23, R4, R17, 0x96, !PT ;  /* 0x0000000417107212 */ /* 0x000fe200078e9611 */
[----:B------:R-:W-:-:S04]  /*0460*/  IMAD.WIDE.U32 R4, R5, -0x2daee0ad, RZ ;  /* 0xd2511f5305047825 */ /* 0x000fc800078e00ff */
[----:B------:R-:W-:Y:S01]  /*0470*/  IMAD.WIDE.U32 R16, R16, -0x326172a9, RZ ;  /* 0xcd9e8d5710107825 */ /* 0x000fe200078e00ff */
[----:B------:R-:W-:-:S03]  /*0480*/  LOP3.LUT R3, R5, R22, R3, 0x96, !PT ;  /* 0x0000001605037212 */ /* 0x000fc600078e9603 */
[C---:B------:R-:W-:Y:S02]  /*0490*/  VIADD R23, R8.reuse, 0x78dde6e4 ;  /* 0x78dde6e408177836 */ /* 0x040fe40000000000 */
[----:B------:R-:W-:-:S03]  /*04a0*/  VIADD R5, R8, 0x1715609d ;  /* 0x1715609d08057836 */ /* 0x000fc60000000000 */
[----:B------:R-:W-:Y:S01]  /*04b0*/  LOP3.LUT R22, R17, R2, R23, 0x96, !PT ;  /* 0x0000000211167212 */ /* 0x000fe200078e9617 */
[----:B------:R-:W-:-:S04]  /*04c0*/  IMAD.WIDE.U32 R2, R3, -0x326172a9, RZ ;  /* 0xcd9e8d5703027825 */ /* 0x000fc800078e00ff */
[----:B------:R-:W-:Y:S01]  /*04d0*/  IMAD.WIDE.U32 R22, R22, -0x2daee0ad, RZ ;  /* 0xd2511f5316167825 */ /* 0x000fe200078e00ff */
[----:B------:R-:W-:-:S03]  /*04e0*/  LOP3.LUT R5, R3, R16, R5, 0x96, !PT ;  /* 0x0000001003057212 */ /* 0x000fc600078e9605 */
[----:B------:R-:W-:Y:S02]  /*04f0*/  VIADD R17, R9, 0xa9066899 ;  /* 0xa906689909117836 */ /* 0x000fe40000000000 */
[----:B------:R-:W-:-:S03]  /*0500*/  VIADD R3, R8, 0xb54cda56 ;  /* 0xb54cda5608037836 */ /* 0x000fc60000000000 */
[----:B------:R-:W-:Y:S01]  /*0510*/  LOP3.LUT R16, R23, R4, R17, 0x96, !PT ;  /* 0x0000000417107212 */ /* 0x000fe200078e9611 */
[----:B------:R-:W-:Y:S01]  /*0520*/  IMAD.WIDE.U32 R4, R5, -0x2daee0ad, RZ ;  /* 0xd2511f5305047825 */ /* 0x000fe200078e00ff */
[----:B------:R-:W-:-:S03]  /*0530*/  IADD3 R23, PT, PT, R9, 0x646e171e, RZ ;  /* 0x646e171e09177810 */ /* 0x000fc60007ffe0ff */
        /* <DEDUP_REMOVED lines=8> */
[----:B------:R-:W-:Y:S02]  /*05c0*/  VIADD R3, R9, 0x1fd5c5a3 ;  /* 0x1fd5c5a309037836 */ /* 0x000fe40000000000 */
[----:B------:R-:W-:-:S03]  /*05d0*/  VIADD R5, R8, 0xf1bbcdc8 ;  /* 0xf1bbcdc808057836 */ /* 0x000fc60000000000 */
[----:B------:R-:W-:Y:S01]  /*05e0*/  LOP3.LUT R16, R25, R4, R3, 0x96, !PT ;  /* 0x0000000419107212 */ /* 0x000fe200078e9603 */
[----:B------:R-:W-:-:S04]  /*05f0*/  IMAD.WIDE.U32 R2, R2, -0x2daee0ad, RZ ;  /* 0xd2511f5302027825 */ /* 0x000fc800078e00ff */
[----:B------:R-:W-:Y:S01]  /*0600*/  IMAD.WIDE.U32 R16, R16, -0x326172a9, RZ ;  /* 0xcd9e8d5710107825 */ /* 0x000fe200078e00ff */
[----:B------:R-:W-:-:S03]  /*0610*/  LOP3.LUT R4, R3, R24, R23, 0x96, !PT ;  /* 0x0000001803047212 */ /* 0x000fc600078e9617 */
[----:B------:R-:W-:Y:S01]  /*0620*/  VIADD R25, R9, 0x96a522ad ;  /* 0x96a522ad09197836 */ /* 0x000fe20000000000 */
[----:B------:R-:W-:Y:S01]  /*0630*/  LOP3.LUT R22, R17, R22, R5, 0x96, !PT ;  /* 0x0000001611167212 */ /* 0x000fe200078e9605 */
[----:B------:R-:W-:-:S04]  /*0640*/  IMAD.WIDE.U32 R4, R4, -0x326172a9, RZ ;  /* 0xcd9e8d5704047825 */ /* 0x000fc800078e00ff */
[----:B------:R-:W-:Y:S01]  /*0650*/  IMAD.WIDE.U32 R22, R22, -0x2daee0ad, RZ ;  /* 0xd2511f5316167825 */ /* 0x000fe200078e00ff */
[----:B------:R-:W-:-:S03]  /*0660*/  MOV R17, R4 ;  /* 0x0000000400117202 */ /* 0x000fc60000000f00 */
[----:B------:R-:W-:Y:S01]  /*0670*/  VIADD R3, R8, 0x8ff34781 ;  /* 0x8ff3478108037836 */ /* 0x000fe20000000000 */
[----:B------:R-:W-:Y:S01]  /*0680*/  LOP3.LUT R18, R23, R2, R25, 0x96, !PT ;  /* 0x0000000217127212 */ /* 0x000fe200078e9619 */
[----:B------:R-:W-:Y:S02]  /*0690*/  IMAD.MOV.U32 R2, RZ, RZ, R19 ;  /* 0x000000ffff027224 */ /* 0x000fe400078e0013 */
[----:B------:R-:W-:Y:S01]  /*06a0*/  IMAD.MOV.U32 R19, RZ, RZ, R22 ;  /* 0x000000ffff137224 */ /* 0x000fe200078e0016 */
[----:B------:R-:W-:-:S07]  /*06b0*/  LOP3.LUT R16, R5, R16, R3, 0x96, !PT ;  /* 0x0000001005107212 */ /* 0x000fce00078e9603 */
.L_x_2:
[----:B------:R-:W-:Y:S05]  /*06c0*/  BSYNC.RECONVERGENT B0 ;  /* 0x0000000000007941 */ /* 0x000fea0003800200 */
.L_x_1:
[----:B------:R-:W0:Y:S01]  /*06d0*/  MUFU.RCP R4, R11 ;  /* 0x0000000b00047308 */ /* 0x000e220000001000 */
[----:B------:R-:W-:Y:S02]  /*06e0*/  I2FP.F32.U32 R0, UR4 ;  /* 0x0000000400007c45 */ /* 0x000fe40008201000 */
[----:B------:R-:W-:-:S05]  /*06f0*/  I2FP.F32.U32 R24, R2 ;  /* 0x0000000200187245 */ /* 0x000fca0000201000 */
[----:B------:R-:W1:Y:S01]  /*0700*/  FCHK P0, R0, R11 ;  /* 0x0000000b00007302 */ /* 0x000e620000000000 */
[----:B0-----:R-:W-:-:S04]  /*0710*/  FFMA R3, -R11, R4, 1 ;  /* 0x3f8000000b037423 */ /* 0x001fc80000000104 */
[----:B------:R-:W-:-:S04]  /*0720*/  FFMA R3, R4, R3, R4 ;  /* 0x0000000304037223 */ /* 0x000fc80000000004 */
[----:B------:R-:W-:-:S04]  /*0730*/  FFMA R26, R0, R3, RZ ;  /* 0x00000003001a7223 */ /* 0x000fc800000000ff */
[----:B------:R-:W-:-:S04]  /*0740*/  FFMA R4, -R11, R26, R0 ;  /* 0x0000001a0b047223 */ /* 0x000fc80000000100 */
[----:B------:R-:W-:Y:S01]  /*0750*/  FFMA R26, R3, R4, R26 ;  /* 0x00000004031a7223 */ /* 0x000fe2000000001a */
[----:B-1----:R-:W-:Y:S06]  /*0760*/  @!P0 BRA `(.L_x_6) ;  /* 0x00000000000c8947 */ /* 0x002fec0003800000 */
[----:B------:R-:W-:-:S07]  /*0770*/  MOV R4, 0x790 ;  /* 0x0000079000047802 */ /* 0x000fce0000000f00 */
[----:B------:R-:W-:Y:S05]  /*0780*/  CALL.REL.NOINC `($__internal_0_$__cuda_sm3x_div_rn_noftz_f32_slowpath) ;  /* 0x0000000800487944 */ /* 0x000fea0003c00000 */
[----:B------:R-:W-:-:S07]  /*0790*/  MOV R26, R0 ;  /* 0x00000000001a7202 */ /* 0x000fce0000000f00 */
.L_x_6:
[C---:B------:R-:W-:Y:S01]  /*07a0*/  FMUL R5, R26.reuse, 0.63661974668502807617 ;  /* 0x3f22f9831a057820 */ /* 0x040fe20000400000 */
[----:B------:R-:W-:Y:S01]  /*07b0*/  FSETP.GE.AND P0, PT, |R26|, 105615, PT ;  /* 0x47ce47801a00780b */ /* 0x000fe20003f06200 */
[----:B------:R-:W-:Y:S04]  /*07c0*/  BSSY.RECONVERGENT B0, `(.L_x_7) ;  /* 0x000003e000007945 */ /* 0x000fe80003800200 */
[----:B------:R-:W0:Y:S02]  /*07d0*/  F2I.NTZ R5, R5 ;  /* 0x0000000500057305 */ /* 0x000e240000203100 */
[----:B0-----:R-:W-:-:S05]  /*07e0*/  I2FP.F32.S32 R3, R5 ;  /* 0x0000000500037245 */ /* 0x001fca0000201400 */
[----:B------:R-:W-:-:S04]  /*07f0*/  FFMA R0, R3, -1.5707962512969970703, R26 ;  /* 0xbfc90fda03007823 */ /* 0x000fc8000000001a */
[----:B------:R-:W-:-:S04]  /*0800*/  FFMA R0, R3, -7.5497894158615963534e-08, R0 ;  /* 0xb3a2216803007823 */ /* 0x000fc80000000000 */
[----:B------:R-:W-:Y:S01]  /*0810*/  FFMA R0, R3, -5.3903029534742383927e-15, R0 ;  /* 0xa7c234c503007823 */ /* 0x000fe20000000000 */
[----:B------:R-:W-:Y:S06]  /*0820*/  @!P0 BRA `(.L_x_8) ;  /* 0x0000000000dc8947 */ /* 0x000fec0003800000 */
[----:B------:R-:W-:-:S13]  /*0830*/  FSETP.NEU.AND P0, PT, |R26|, +INF , PT ;  /* 0x7f8000001a00780b */ /* 0x000fda0003f0d200 */
[----:B------:R-:W-:Y:S01]  /*0840*/  @!P0 FMUL R0, RZ, R26 ;  /* 0x0000001aff008220 */ /* 0x000fe20000400000 */
[----:B------:R-:W-:Y:S01]  /*0850*/  @!P0 IMAD.MOV.U32 R5, RZ, RZ, RZ ;  /* 0x000000ffff058224 */ /* 0x000fe200078e00ff */
[----:B------:R-:W-:Y:S06]  /*0860*/  @!P0 BRA `(.L_x_8) ;  /* 0x0000000000cc8947 */ /* 0x000fec0003800000 */
[----:B------:R-:W-:Y:S01]  /*0870*/  IMAD.SHL.U32 R2, R26, 0x100, RZ ;  /* 0x000001001a027824 */ /* 0x000fe200078e00ff */
[----:B------:R-:W-:Y:S01]  /*0880*/  MOV R0, R1 ;  /* 0x0000000100007202 */ /* 0x000fe20000000f00 */
[----:B------:R-:W-:Y:S01]  /*0890*/  IMAD.MOV.U32 R4, RZ, RZ, RZ ;  /* 0x000000ffff047224 */ /* 0x000fe200078e00ff */
[----:B------:R-:W0:Y:S02]  /*08a0*/  LDCU.64 UR10, c[0x4][0x40] ;  /* 0x01000800ff0a77ac */ /* 0x000e240008000a00 */
[----:B------:R-:W-:Y:S01]  /*08b0*/  LOP3.LUT R25, R2, 0x80000000, RZ, 0xfc, !PT ;  /* 0x8000000002197812 */ /* 0x000fe200078efcff */
[----:B------:R-:W-:Y:S01]  /*08c0*/  UMOV UR6, URZ ;  /* 0x000000ff00067c82 */ /* 0x000fe20008000000 */
[----:B------:R-:W-:-:S05]  /*08d0*/  UMOV UR5, URZ ;  /* 0x000000ff00057c82 */ /* 0x000fca0008000000 */
.L_x_9:
[----:B0-----:R-:W-:Y:S02]  /*08e0*/  IMAD.U32 R2, RZ, RZ, UR10 ;  /* 0x0000000aff027e24 */ /* 0x001fe4000f8e00ff */
[----:B------:R-:W-:-:S05]  /*08f0*/  IMAD.U32 R3, RZ, RZ, UR11 ;  /* 0x0000000bff037e24 */ /* 0x000fca000f8e00ff */
[----:B------:R-:W2:Y:S01]  /*0900*/  LDG.E.CONSTANT R2, desc[UR8][R2.64] ;  /* 0x0000000802027981 */ /* 0x000ea2000c1e9900 */
[----:B------:R-:W-:Y:S02]  /*0910*/  UIADD3 UR10, UP0, UPT, UR10, 0x4, URZ ;  /* 0x000000040a0a7890 */ /* 0x000fe4000ff1e0ff */
[----:B------:R-:W-:Y:S02]  /*0920*/  UIADD3 UR5, UPT, UPT, UR5, 0x1, URZ ;  /* 0x0000000105057890 */ /* 0x000fe4000fffe0ff */
[----:B------:R-:W-:Y:S02]  /*0930*/  UIADD3.X UR11, UPT, UPT, URZ, UR11, URZ, UP0, !UPT ;  /* 0x0000000bff0b7290 */ /* 0x000fe400087fe4ff */
[----:B------:R-:W-:Y:S01]  /*0940*/  UISETP.NE.AND UP0, UPT, UR5, 0x6, UPT ;  /* 0x000000060500788c */ /* 0x000fe2000bf05270 */
[----:B--2---:R-:W-:-:S03]  /*0950*/  IMAD.WIDE.U32 R22, R2, R25, RZ ;  /* 0x0000001902167225 */ /* 0x004fc600078e00ff */
[----:B------:R-:W-:-:S04]  /*0960*/  IADD3 R5, P0, PT, R22, R4, RZ ;  /* 0x0000000416057210 */ /* 0x000fc80007f1e0ff */
[----:B------:R-:W-:Y:S01]  /*0970*/  IADD3.X R4, PT, PT, R23, UR6, RZ, P0, !PT ;  /* 0x0000000617047c10 */ /* 0x000fe200087fe4ff */
[----:B------:R0:W-:Y:S02]  /*0980*/  STL [R0], R5 ;  /* 0x0000000500007387 */ /* 0x0001e40000100800 */
[----:B0-----:R-:W-:Y:S01]  /*0990*/  VIADD R0, R0, 0x4 ;  /* 0x0000000400007836 */ /* 0x001fe20000000000 */
[----:B------:R-:W-:Y:S06]  /*09a0*/  BRA.U UP0, `(.L_x_9) ;  /* 0xfffffffd00cc7547 */ /* 0x000fec000b83ffff */
[----:B------:R-:W-:Y:S01]  /*09b0*/  SHF.R.U32.HI R5, RZ, 0x17, R26 ;  /* 0x00000017ff057819 */ /* 0x000fe2000001161a */
[----:B------:R0:W-:Y:S03]  /*09c0*/  STL [R1+0x18], R4 ;  /* 0x0000180401007387 */ /* 0x0001e60000100800 */
[C---:B------:R-:W-:Y:S02]  /*09d0*/  LOP3.LUT R0, R5.reuse, 0xe0, RZ, 0xc0, !PT ;  /* 0x000000e005007812 */ /* 0x040fe400078ec0ff */
[----:B------:R-:W-:Y:S02]  /*09e0*/  LOP3.LUT P0, RZ, R5, 0x1f, RZ, 0xc0, !PT ;  /* 0x0000001f05ff7812 */ /* 0x000fe4000780c0ff */
[----:B------:R-:W-:-:S04]  /*09f0*/  IADD3 R0, PT, PT, R0, -0x80, RZ ;  /* 0xffffff8000007810 */ /* 0x000fc80007ffe0ff */
[----:B------:R-:W-:-:S05]  /*0a00*/  SHF.R.U32.HI R0, RZ, 0x5, R0 ;  /* 0x00000005ff007819 */ /* 0x000fca0000011600 */
[----:B------:R-:W-:-:S05]  /*0a10*/  IMAD R23, R0, -0x4, R1 ;  /* 0xfffffffc00177824 */ /* 0x000fca00078e0201 */
[----:B------:R-:W2:Y:S04]  /*0a20*/  LDL R0, [R23+0x18] ;  /* 0x0000180017007983 */ /* 0x000ea80000100800 */
[----:B------:R-:W2:Y:S04]  /*0a30*/  LDL R3, [R23+0x14] ;  /* 0x0000140017037983 */ /* 0x000ea80000100800 */
[----:B------:R-:W3:Y:S01]  /*0a40*/  @P0 LDL R2, [R23+0x10] ;  /* 0x0000100017020983 */ /* 0x000ee20000100800 */
[----:B------:R-:W-:Y:S01]  /*0a50*/  LOP3.LUT R5, R5, 0x1f, RZ, 0xc0, !PT ;  /* 0x0000001f05057812 */ /* 0x000fe200078ec0ff */
[----:B------:R-:W-:Y:S01]  /*0a60*/  UMOV UR6, 0x54442d19 ;  /* 0x54442d1900067882 */ /* 0x000fe20000000000 */
[----:B------:R-:W-:-:S02]  /*0a70*/  UMOV UR7, 0x3bf921fb ;  /* 0x3bf921fb00077882 */ /* 0x000fc40000000000 */
[-C--:B--2---:R-:W-:Y:S02]  /*0a80*/  @P0 SHF.L.W.U32.HI R0, R3, R5.reuse, R0 ;  /* 0x0000000503000219 */ /* 0x084fe40000010e00 */
[----:B---3--:R-:W-:Y:S02]  /*0a90*/  @P0 SHF.L.W.U32.HI R3, R2, R5, R3 ;  /* 0x0000000502030219 */ /* 0x008fe40000010e03 */
[----:B------:R-:W-:Y:S02]  /*0aa0*/  ISETP.GE.AND P0, PT, R26, RZ, PT ;  /* 0x000000ff1a00720c */ /* 0x000fe40003f06270 */
[C-C-:B------:R-:W-:Y:S01]  /*0ab0*/  SHF.L.W.U32.HI R5, R3.reuse, 0x2, R0.reuse ;  /* 0x0000000203057819 */ /* 0x140fe20000010e00 */
[----:B------:R-:W-:Y:S01]  /*0ac0*/  IMAD.SHL.U32 R3, R3, 0x4, RZ ;  /* 0x0000000403037824 */ /* 0x000fe200078e00ff */
[----:B------:R-:W-:Y:S02]  /*0ad0*/  SHF.R.U32.HI R0, RZ, 0x1e, R0 ;  /* 0x0000001eff007819 */ /* 0x000fe40000011600 */
[----:B------:R-:W-:-:S02]  /*0ae0*/  SHF.R.S32.HI R22, RZ, 0x1f, R5 ;  /* 0x0000001fff167819 */ /* 0x000fc40000011405 */
[C---:B------:R-:W-:Y:S02]  /*0af0*/  LOP3.LUT R26, R5.reuse, R26, RZ, 0x3c, !PT ;  /* 0x0000001a051a7212 */ /* 0x040fe400078e3cff */
[C---:B------:R-:W-:Y:S02]  /*0b00*/  LOP3.LUT R2, R22.reuse, R3, RZ, 0x3c, !PT ;  /* 0x0000000316027212 */ /* 0x040fe400078e3cff */
[----:B------:R-:W-:Y:S02]  /*0b10*/  LOP3.LUT R3, R22, R5, RZ, 0x3c, !PT ;  /* 0x0000000516037212 */ /* 0x000fe400078e3cff */
[----:B------:R-:W-:Y:S02]  /*0b20*/  LEA.HI R5, R5, R0, RZ, 0x1 ;  /* 0x0000000005057211 */ /* 0x000fe400078f08ff */
[----:B------:R-:W-:Y:S02]  /*0b30*/  ISETP.GE.AND P1, PT, R26, RZ, PT ;  /* 0x000000ff1a00720c */ /* 0x000fe40003f26270 */
[----:B------:R-:W1:Y:S01]  /*0b40*/  I2F.F64.S64 R2, R2 ;  /* 0x0000000200027312 */ /* 0x000e620000301c00 */
[----:B------:R-:W-:-:S05]  /*0b50*/  IMAD.MOV R0, RZ, RZ, -R5 ;  /* 0x000000ffff007224 */ /* 0x000fca00078e0a05 */
[----:B------:R-:W-:Y:S01]  /*0b60*/  @!P0 MOV R5, R0 ;  /* 0x0000000000058202 */ /* 0x000fe20000000f00 */
[----:B-1----:R-:W-:-:S10]  /*0b70*/  DMUL R22, R2, UR6 ;  /* 0x0000000602167c28 */ /* 0x002fd40008000000 */
[----:B------:R-:W1:Y:S02]  /*0b80*/  F2F.F32.F64 R22, R22 ;  /* 0x0000001600167310 */ /* 0x000e640000301000 */
[----:B01----:R-:W-:-:S07]  /*0b90*/  FSEL R0, -R22, R22, !P1 ;  /* 0x0000001616007208 */ /* 0x003fce0004800100 */
.L_x_8:
[----:B------:R-:W-:Y:S05]  /*0ba0*/  BSYNC.RECONVERGENT B0 ;  /* 0x0000000000007941 */ /* 0x000fea0003800200 */
.L_x_7:
[----:B------:R-:W-:Y:S01]  /*0bb0*/  LOP3.LUT R4, R5, 0x1, RZ, 0xc0, !PT ;  /* 0x0000000105047812 */ /* 0x000fe200078ec0ff */
[----:B------:R-:W-:Y:S02]  /*0bc0*/  IMAD.MOV.U32 R2, RZ, RZ, 0x37cbac00 ;  /* 0x37cbac00ff027424 */ /* 0x000fe400078e00ff */
[----:B------:R-:W-:Y:S01]  /*0bd0*/  FMUL R3, R0, R0 ;  /* 0x0000000000037220 */ /* 0x000fe20000400000 */
[----:B------:R-:W-:Y:S01]  /*0be0*/  IMAD.MOV.U32 R23, RZ, RZ, 0x3e2aaaa8 ;  /* 0x3e2aaaa8ff177424 */ /* 0x000fe200078e00ff */
[----:B------:R-:W-:Y:S01]  /*0bf0*/  ISETP.NE.U32.AND P0, PT, R4, 0x1, PT ;  /* 0x000000010400780c */ /* 0x000fe20003f05070 */
[----:B------:R-:W-:Y:S02]  /*0c00*/  IMAD.MOV.U32 R4, RZ, RZ, 0x3c0885e4 ;  /* 0x3c0885e4ff047424 */ /* 0x000fe400078e00ff */
[----:B------:R-:W-:Y:S01]  /*0c10*/  FFMA R2, R3, R2, -0.0013887860113754868507 ;  /* 0xbab607ed03027423 */ /* 0x000fe20000000002 */
[----:B------:R-:W-:Y:S01]  /*0c20*/  IADD3 R5, PT, PT, R5, 0x1, RZ ;  /* 0x0000000105057810 */ /* 0x000fe20007ffe0ff */
[----:B------:R-:W0:Y:S01]  /*0c30*/  LDCU UR5, c[0x0][0x388] ;  /* 0x00007100ff0577ac */ /* 0x000e220008000800 */
[----:B------:R-:W-:-:S02]  /*0c40*/  FSEL R0, R0, 1, !P0 ;  /* 0x3f80000000007808 */ /* 0x000fc40004000000 */
[----:B------:R-:W-:Y:S01]  /*0c50*/  FSEL R2, R2, -0.00019574658654164522886, P0 ;  /* 0xb94d415302027808 */ /* 0x000fe20000000000 */
[----:B------:R-:W-:Y:S01]  /*0c60*/  UIADD3 UR4, UPT, UPT, UR4, 0x1, URZ ;  /* 0x0000000104047890 */ /* 0x000fe2000fffe0ff */
[----:B------:R-:W-:Y:S02]  /*0c70*/  FSEL R4, R4, 0.041666727513074874878, !P0 ;  /* 0x3d2aaabb04047808 */ /* 0x000fe40004000000 */
[----:B------:R-:W-:Y:S01]  /*0c80*/  LOP3.LUT P1, RZ, R5, 0x2, RZ, 0xc0, !PT ;  /* 0x0000000205ff7812 */ /* 0x000fe2000782c0ff */
[----:B------:R-:W-:Y:S01]  /*0c90*/  FFMA R5, R3, R0, RZ ;  /* 0x0000000003057223 */ /* 0x000fe200000000ff */
[----:B------:R-:W-:Y:S01]  /*0ca0*/  FSEL R23, -R23, -0.4999999701976776123, !P0 ;  /* 0xbeffffff17177808 */ /* 0x000fe20004000100 */
[----:B------:R-:W-:-:S04]  /*0cb0*/  FFMA R2, R3, R2, R4 ;  /* 0x0000000203027223 */ /* 0x000fc80000000004 */
[----:B------:R-:W-:Y:S01]  /*0cc0*/  FFMA R2, R3, R2, R23 ;  /* 0x0000000203027223 */ /* 0x000fe20000000017 */
[----:B------:R-:W-:-:S03]  /*0cd0*/  IMAD.MOV.U32 R3, RZ, RZ, 0x3bbb989d ;  /* 0x3bbb989dff037424 */ /* 0x000fc600078e00ff */
[----:B------:R-:W-:Y:S01]  /*0ce0*/  FFMA R0, R5, R2, R0 ;  /* 0x0000000205007223 */ /* 0x000fe20000000000 */
[----:B------:R-:W-:Y:S01]  /*0cf0*/  HFMA2 R5, -RZ, RZ, 3.7421875, 0 ;  /* 0x437c0000ff057431 */ /* 0x000fe200000001ff */
[----:B0-----:R-:W-:Y:S02]  /*0d00*/  UISETP.NE.AND UP0, UPT, UR4, UR5, UPT ;  /* 0x000000050400728c */ /* 0x001fe4000bf05270 */
[----:B------:R-:W-:-:S04]  /*0d10*/  @P1 FADD R0, RZ, -R0 ;  /* 0x80000000ff001221 */ /* 0x000fc80000000000 */
[----:B------:R-:W-:-:S04]  /*0d20*/  FFMA.SAT R2, R0, R3, 0.5 ;  /* 0x3f00000000027423 */ /* 0x000fc80000002003 */
[----:B------:R-:W-:Y:S01]  /*0d30*/  FFMA.RM R2, R2, R5, 12582913 ;  /* 0x4b40000102027423 */ /* 0x000fe20000004005 */
[----:B------:R-:W-:-:S03]  /*0d40*/  FMUL R5, R24, 2.3283064365386962891e-10 ;  /* 0x2f80000018057820 */ /* 0x000fc60000400000 */
[C---:B------:R-:W-:Y:S01]  /*0d50*/  FADD R3, R2.reuse, -12583039 ;  /* 0xcb40007f02037421 */ /* 0x040fe20000000000 */
[----:B------:R-:W-:-:S03]  /*0d60*/  IMAD.SHL.U32 R2, R2, 0x800000, RZ ;  /* 0x0080000002027824 */ /* 0x000fc600078e00ff */
[----:B------:R-:W-:-:S04]  /*0d70*/  FFMA R3, R0, 1.4426950216293334961, -R3 ;  /* 0x3fb8aa3b00037823 */ /* 0x000fc80000000803 */
[----:B------:R-:W-:Y:S01]  /*0d80*/  FFMA R3, R0, 1.925963033500011079e-08, R3 ;  /* 0x32a5706000037823 */ /* 0x000fe20000000003 */
[----:B------:R-:W-:-:S05]  /*0d90*/  VIADD R0, R21, 0x1 ;  /* 0x0000000115007836 */ /* 0x000fca0000000000 */
[----:B------:R-:W0:Y:S02]  /*0da0*/  MUFU.EX2 R3, R3 ;  /* 0x0000000300037308 */ /* 0x000e240000000800 */
[----:B0-----:R-:W-:-:S04]  /*0db0*/  FFMA R2, R2, R3, -1 ;  /* 0xbf80000002027423 */ /* 0x001fc80000000003 */
[----:B------:R-:W-:-:S05]  /*0dc0*/  FMUL R2, R2, 0.5 ;  /* 0x3f00000002027820 */ /* 0x000fca0000400000 */
[----:B------:R-:W-:-:S13]  /*0dd0*/  FSETP.GEU.AND P0, PT, R5, R2, PT ;  /* 0x000000020500720b */ /* 0x000fda0003f0e000 */
[----:B------:R-:W-:-:S05]  /*0de0*/  @P0 IADD3 R0, PT, PT, R21, RZ, RZ ;  /* 0x000000ff15000210 */ /* 0x000fca0007ffe0ff */
[----:B------:R-:W-:Y:S01]  /*0df0*/  IMAD.MOV.U32 R21, RZ, RZ, R0 ;  /* 0x000000ffff157224 */ /* 0x000fe200078e0000 */
[----:B------:R-:W-:Y:S06]  /*0e00*/  BRA.U UP0, `(.L_x_10) ;  /* 0xfffffff100c87547 */ /* 0x000fec000b83ffff */
[----:B------:R-:W-:-:S07]  /*0e10*/  I2FP.F32.U32 R21, R21 ;  /* 0x0000001500157245 */ /* 0x000fce0000201000 */
.L_x_0:
[----:B-----5:R-:W-:Y:S01]  /*0e20*/  I2FP.F32.S32 R11, UR5 ;  /* 0x00000005000b7c45 */ /* 0x020fe20008201400 */
[----:B------:R0:W-:Y:S01]  /*0e30*/  STG.E.128 desc[UR8][R6.64], R12 ;  /* 0x0000000c06007986 */ /* 0x0001e2000c101d08 */
[----:B------:R-:W-:Y:S02]  /*0e40*/  BSSY.RECONVERGENT B0, `(.L_x_11) ;  /* 0x000000e000007945 */ /* 0x000fe40003800200 */
[----:B------:R-:W1:Y:S01]  /*0e50*/  MUFU.RCP R0, R11 ;  /* 0x0000000b00007308 */ /* 0x000e620000001000 */
[----:B------:R0:W-:Y:S04]  /*0e60*/  STG.E.128 desc[UR8][R6.64+0x10], R16 ;  /* 0x0000101006007986 */ /* 0x0001e8000c101d08 */
[----:B------:R0:W-:Y:S03]  /*0e70*/  STG.E desc[UR8][R6.64+0x28], R10 ;  /* 0x0000280a06007986 */ /* 0x0001e6000c101908 */
[----:B------:R-:W2:Y:S01]  /*0e80*/  FCHK P0, R21, R11 ;  /* 0x0000000b15007302 */ /* 0x000ea20000000000 */
[----:B-1----:R-:W-:-:S04]  /*0e90*/  FFMA R3, -R11, R0, 1 ;  /* 0x3f8000000b037423 */ /* 0x002fc80000000100 */
[----:B------:R-:W-:-:S04]  /*0ea0*/  FFMA R0, R0, R3, R0 ;  /* 0x0000000300007223 */ /* 0x000fc80000000000 */
[----:B------:R-:W-:-:S04]  /*0eb0*/  FFMA R2, R0, R21, RZ ;  /* 0x0000001500027223 */ /* 0x000fc800000000ff */
[----:B------:R-:W-:-:S04]  /*0ec0*/  FFMA R3, -R11, R2, R21 ;  /* 0x000000020b037223 */ /* 0x000fc80000000115 */
[----:B------:R-:W-:Y:S01]  /*0ed0*/  FFMA R0, R0, R3, R2 ;  /* 0x0000000300007223 */ /* 0x000fe20000000002 */
[----:B0-2---:R-:W-:Y:S06]  /*0ee0*/  @!P0 BRA `(.L_x_12) ;  /* 0x00000000000c8947 */ /* 0x005fec0003800000 */
[----:B------:R-:W-:Y:S01]  /*0ef0*/  IMAD.MOV.U32 R0, RZ, RZ, R21 ;  /* 0x000000ffff007224 */ /* 0x000fe200078e0015 */
[----:B------:R-:W-:-:S07]  /*0f00*/  MOV R4, 0xf20 ;  /* 0x00000f2000047802 */ /* 0x000fce0000000f00 */
[----:B------:R-:W-:Y:S05]  /*0f10*/  CALL.REL.NOINC `($__internal_0_$__cuda_sm3x_div_rn_noftz_f32_slowpath) ;  /* 0x0000000000647944 */ /* 0x000fea0003c00000 */
.L_x_12:
[----:B------:R-:W-:Y:S05]  /*0f20*/  BSYNC.RECONVERGENT B0 ;  /* 0x0000000000007941 */ /* 0x000fea0003800200 */
.L_x_11:
[----:B------:R-:W0:Y:S02]  /*0f30*/  LDC.64 R2, c[0x0][0x390] ;  /* 0x0000e400ff027b82 */ /* 0x000e240000000a00 */
[----:B0-----:R-:W-:-:S05]  /*0f40*/  IMAD.WIDE R2, R20, 0x4, R2 ;  /* 0x0000000414027825 */ /* 0x001fca00078e0202 */
[----:B------:R-:W2:Y:S02]  /*0f50*/  LDG.E R5, desc[UR8][R2.64] ;  /* 0x0000000802057981 */ /* 0x000ea4000c1e1900 */
[----:B--2---:R-:W-:-:S05]  /*0f60*/  FADD R5, R5, R0 ;  /* 0x0000000005057221 */ /* 0x004fca0000000000 */
[----:B------:R-:W-:Y:S01]  /*0f70*/  STG.E desc[UR8][R2.64], R5 ;  /* 0x0000000502007986 */ /* 0x000fe2000c101908 */
[----:B------:R-:W-:Y:S06]  /*0f80*/  BAR.SYNC.DEFER_BLOCKING 0x0 ;  /* 0x0000000000007b1d */ /* 0x000fec0000010000 */
[----:B------:R-:W2:Y:S01]  /*0f90*/  LDG.E R0, desc[UR8][R2.64] ;  /* 0x0000000802007981 */ /* 0x000ea2000c1e1900 */
[----:B------:R-:W-:-:S04]  /*0fa0*/  LOP3.LUT P0, RZ, R20, 0x1f, RZ, 0xc0, !PT ;  /* 0x0000001f14ff7812 */ /* 0x000fc8000780c0ff */
[----:B------:R-:W-:Y:S01]  /*0fb0*/  ISETP.EQ.OR P0, PT, R20, RZ, P0 ;  /* 0x000000ff1400720c */ /* 0x000fe20000702670 */
[----:B--2---:R-:W0:Y:S02]  /*0fc0*/  SHFL.DOWN PT, R7, R0, 0x10, 0x1f ;  /* 0x0a001f0000077f89 */ /* 0x004e2400000e0000 */
[----:B0-----:R-:W-:-:S05]  /*0fd0*/  FADD R7, R0, R7 ;  /* 0x0000000700077221 */ /* 0x001fca0000000000 */
[----:B------:R-:W0:Y:S02]  /*0fe0*/  SHFL.DOWN PT, R4, R7, 0x8, 0x1f ;  /* 0x09001f0007047f89 */ /* 0x000e2400000e0000 */
[----:B0-----:R-:W-:-:S05]  /*0ff0*/  FADD R4, R7, R4 ;  /* 0x0000000407047221 */ /* 0x001fca0000000000 */
[----:B------:R-:W0:Y:S02]  /*1000*/  SHFL.DOWN PT, R9, R4, 0x4, 0x1f ;  /* 0x08801f0004097f89 */ /* 0x000e2400000e0000 */
[----:B0-----:R-:W-:-:S05]  /*1010*/  FADD R9, R4, R9 ;  /* 0x0000000904097221 */ /* 0x001fca0000000000 */
[----:B------:R-:W0:Y:S02]  /*1020*/  SHFL.DOWN PT, R6, R9, 0x2, 0x1f ;  /* 0x08401f0009067f89 */ /* 0x000e2400000e0000 */
[----:B0-----:R-:W-:-:S05]  /*1030*/  FADD R6, R9, R6 ;  /* 0x0000000609067221 */ /* 0x001fca0000000000 */
[----:B------:R-:W0:Y:S02]  /*1040*/  SHFL.DOWN PT, R5, R6, 0x1, 0x1f ;  /* 0x08201f0006057f89 */ /* 0x000e2400000e0000 */
[----:B0-----:R-:W-:-:S05]  /*1050*/  FADD R5, R6, R5 ;  /* 0x0000000506057221 */ /* 0x001fca0000000000 */
[----:B------:R0:W-:Y:S01]  /*1060*/  STG.E desc[UR8][R2.64], R5 ;  /* 0x0000000502007986 */ /* 0x0001e2000c101908 */
[----:B------:R-:W-:Y:S05]  /*1070*/  @P0 EXIT ;  /* 0x000000000000094d */ /* 0x000fea0003800000 */
[----:B0-----:R-:W0:Y:S02]  /*1080*/  LDC.64 R2, c[0x0][0x390] ;  /* 0x0000e400ff027b82 */ /* 0x001e240000000a00 */
[----:B0-----:R-:W-:Y:S01]  /*1090*/  REDG.E.ADD.F32.FTZ.RN.STRONG.GPU desc[UR8][R2.64], R5 ;  /* 0x00000005020079a6 */ /* 0x001fe2000c12f308 */
[----:B------:R-:W-:Y:S05]  /*10a0*/  EXIT ;  /* 0x000000000000794d */ /* 0x000fea0003800000 */
        .weak           $__internal_0_$__cuda_sm3x_div_rn_noftz_f32_slowpath
        .type           $__internal_0_$__cuda_sm3x_div_rn_noftz_f32_slowpath,@function
        .size           $__internal_0_$__cuda_sm3x_div_rn_noftz_f32_slowpath,(.L_x_26 - $__internal_0_$__cuda_sm3x_div_rn_noftz_f32_slowpath)
$__internal_0_$__cuda_sm3x_div_rn_noftz_f32_slowpath:
[--C-:B------:R-:W-:Y:S01]  /*10b0*/  SHF.R.U32.HI R3, RZ, 0x17, R11.reuse ;  /* 0x00000017ff037819 */ /* 0x100fe2000001160b */
[----:B------:R-:W-:Y:S01]  /*10c0*/  BSSY.RECONVERGENT B1, `(.L_x_13) ;  /* 0x0000063000017945 */ /* 0x000fe20003800200 */
[----:B------:R-:W-:Y:S01]  /*10d0*/  SHF.R.U32.HI R22, RZ, 0x17, R0 ;  /* 0x00000017ff167819 */ /* 0x000fe20000011600 */
[----:B------:R-:W-:Y:S01]  /*10e0*/  IMAD.MOV.U32 R5, RZ, RZ, R11 ;  /* 0x000000ffff057224 */ /* 0x000fe200078e000b */
[----:B------:R-:W-:Y:S02]  /*10f0*/  LOP3.LUT R3, R3, 0xff, RZ, 0xc0, !PT ;  /* 0x000000ff03037812 */ /* 0x000fe400078ec0ff */
[----:B------:R-:W-:Y:S02]  /*1100*/  LOP3.LUT R22, R22, 0xff, RZ, 0xc0, !PT ;  /* 0x000000ff16167812 */ /* 0x000fe400078ec0ff */
[----:B------:R-:W-:-:S03]  /*1110*/  IADD3 R25, PT, PT, R3, -0x1, RZ ;  /* 0xffffffff03197810 */ /* 0x000fc60007ffe0ff */
[----:B------:R-:W-:Y:S01]  /*1120*/  VIADD R23, R22, 0xffffffff ;  /* 0xffffffff16177836 */ /* 0x000fe20000000000 */
[----:B------:R-:W-:-:S04]  /*1130*/  ISETP.GT.U32.AND P0, PT, R25, 0xfd, PT ;  /* 0x000000fd1900780c */ /* 0x000fc80003f04070 */
[----:B------:R-:W-:-:S13]  /*1140*/  ISETP.GT.U32.OR P0, PT, R23, 0xfd, P0 ;  /* 0x000000fd1700780c */ /* 0x000fda0000704470 */
[----:B------:R-:W-:Y:S01]  /*1150*/  @!P0 MOV R2, RZ ;  /* 0x000000ff00028202 */ /* 0x000fe20000000f00 */
[----:B------:R-:W-:Y:S06]  /*1160*/  @!P0 BRA `(.L_x_14) ;  /* 0x00000000005c8947 */ /* 0x000fec0003800000 */
[----:B------:R-:W-:Y:S02]  /*1170*/  FSETP.GTU.FTZ.AND P0, PT, |R0|, +INF , PT ;  /* 0x7f8000000000780b */ /* 0x000fe40003f1c200 */
[----:B------:R-:W-:-:S04]  /*1180*/  FSETP.GTU.FTZ.AND P1, PT, |R11|, +INF , PT ;  /* 0x7f8000000b00780b */ /* 0x000fc80003f3c200 */
[----:B------:R-:W-:-:S13]  /*1190*/  PLOP3.LUT P0, PT, P0, P1, PT, 0xf8, 0x8f ;  /* 0x00000000008f781c */ /* 0x000fda0000703f70 */
[----:B------:R-:W-:Y:S05]  /*11a0*/  @P0 BRA `(.L_x_15) ;  /* 0x00000004004c0947 */ /* 0x000fea0003800000 */
[----:B------:R-:W-:-:S13]  /*11b0*/  LOP3.LUT P0, RZ, R5, 0x7fffffff, R0, 0xc8, !PT ;  /* 0x7fffffff05ff7812 */ /* 0x000fda000780c800 */
[----:B------:R-:W-:Y:S05]  /*11c0*/  @!P0 BRA `(.L_x_16) ;  /* 0x00000004003c8947 */ /* 0x000fea0003800000 */
[C---:B------:R-:W-:Y:S02]  /*11d0*/  FSETP.NEU.FTZ.AND P2, PT, |R0|.reuse, +INF , PT ;  /* 0x7f8000000000780b */ /* 0x040fe40003f5d200 */
[----:B------:R-:W-:Y:S02]  /*11e0*/  FSETP.NEU.FTZ.AND P1, PT, |R11|, +INF , PT ;  /* 0x7f8000000b00780b */ /* 0x000fe40003f3d200 */
[----:B------:R-:W-:-:S11]  /*11f0*/  FSETP.NEU.FTZ.AND P0, PT, |R0|, +INF , PT ;  /* 0x7f8000000000780b */ /* 0x000fd60003f1d200 */
[----:B------:R-:W-:Y:S05]  /*1200*/  @!P1 BRA !P2, `(.L_x_16) ;  /* 0x00000004002c9947 */ /* 0x000fea0005000000 */
[----:B------:R-:W-:-:S04]  /*1210*/  LOP3.LUT P2, RZ, R0, 0x7fffffff, RZ, 0xc0, !PT ;  /* 0x7fffffff00ff7812 */ /* 0x000fc8000784c0ff */
[----:B------:R-:W-:-:S13]  /*1220*/  PLOP3.LUT P1, PT, P1, P2, PT, 0x2f, 0xf2 ;  /* 0x0000000000f2781c */ /* 0x000fda0000f24577 */
[----:B------:R-:W-:Y:S05]  /*1230*/  @P1 BRA `(.L_x_17) ;  /* 0x0000000400181947 */ /* 0x000fea0003800000 */
[----:B------:R-:W-:-:S04]  /*1240*/  LOP3.LUT P1, RZ, R5, 0x7fffffff, RZ, 0xc0, !PT ;  /* 0x7fffffff05ff7812 */ /* 0x000fc8000782c0ff */
[----:B------:R-:W-:-:S13]  /*1250*/  PLOP3.LUT P0, PT, P0, P1, PT, 0x2f, 0xf2 ;  /* 0x0000000000f2781c */ /* 0x000fda0000702577 */
[----:B------:R-:W-:Y:S05]  /*1260*/  @P0 BRA `(.L_x_18) ;  /* 0x0000000400000947 */ /* 0x000fea0003800000 */
[----:B------:R-:W-:Y:S02]  /*1270*/  ISETP.GE.AND P0, PT, R23, RZ, PT ;  /* 0x000000ff1700720c */ /* 0x000fe40003f06270 */
[----:B------:R-:W-:-:S11]  /*1280*/  ISETP.GE.AND P1, PT, R25, RZ, PT ;  /* 0x000000ff1900720c */ /* 0x000fd60003f26270 */
[----:B------:R-:W-:Y:S02]  /*1290*/  @P0 IMAD.MOV.U32 R2, RZ, RZ, RZ ;  /* 0x000000ffff020224 */ /* 0x000fe400078e00ff */
[----:B------:R-:W-:Y:S01]  /*12a0*/  @!P0 FFMA R0, R0, 1.84467440737095516160e+19, RZ ;  /* 0x5f80000000008823 */ /* 0x000fe200000000ff */
[----:B------:R-:W-:Y:S02]  /*12b0*/  @!P0 IMAD.MOV.U32 R2, RZ, RZ, -0x40 ;  /* 0xffffffc0ff028424 */ /* 0x000fe400078e00ff */
[----:B------:R-:W-:-:S03]  /*12c0*/  @!P1 FFMA R5, R11, 1.84467440737095516160e+19, RZ ;  /* 0x5f8000000b059823 */ /* 0x000fc600000000ff */
[----:B------:R-:W-:-:S07]  /*12d0*/  @!P1 IADD3 R2, PT, PT, R2, 0x40, RZ ;  /* 0x0000004002029810 */ /* 0x000fce0007ffe0ff */
.L_x_14:
[----:B------:R-:W-:Y:S01]  /*12e0*/  LEA R26, R3, 0xc0800000, 0x17 ;  /* 0xc0800000031a7811 */ /* 0x000fe200078eb8ff */
[----:B------:R-:W-:Y:S01]  /*12f0*/  VIADD R22, R22, 0xffffff81 ;  /* 0xffffff8116167836 */ /* 0x000fe20000000000 */
[----:B------:R-:W-:Y:S03]  /*1300*/  BSSY.RECONVERGENT B2, `(.L_x_19) ;  /* 0x0000035000027945 */ /* 0x000fe60003800200 */
[----:B------:R-:W-:Y:S02]  /*1310*/  IMAD.IADD R25, R5, 0x1, -R26 ;  /* 0x0000000105197824 */ /* 0x000fe400078e0a1a */
[C---:B------:R-:W-:Y:S02]  /*1320*/  IMAD R0, R22.reuse, -0x800000, R0 ;  /* 0xff80000016007824 */ /* 0x040fe400078e0200 */
[----:B------:R0:W1:Y:S01]  /*1330*/  MUFU.RCP R26, R25 ;  /* 0x00000019001a7308 */ /* 0x0000620000001000 */
[----:B------:R-:W-:Y:S01]  /*1340*/  FADD.FTZ R23, -R25, -RZ ;  /* 0x800000ff19177221 */ /* 0x000fe20000010100 */
[----:B0-----:R-:W-:-:S04]  /*1350*/  IADD3 R25, PT, PT, R22, 0x7f, -R3 ;  /* 0x0000007f16197810 */ /* 0x001fc80007ffe803 */
[----:B------:R-:W-:Y:S01]  /*1360*/  IADD3 R25, PT, PT, R25, R2, RZ ;  /* 0x0000000219197210 */ /* 0x000fe20007ffe0ff */
[----:B-1----:R-:W-:-:S04]  /*1370*/  FFMA R5, R26, R23, 1 ;  /* 0x3f8000001a057423 */ /* 0x002fc80000000017 */
[----:B------:R-:W-:-:S04]  /*1380*/  FFMA R5, R26, R5, R26 ;  /* 0x000000051a057223 */ /* 0x000fc8000000001a */
[----:B------:R-:W-:-:S04]  /*1390*/  FFMA R26, R0, R5, RZ ;  /* 0x00000005001a7223 */ /* 0x000fc800000000ff */
[----:B------:R-:W-:-:S04]  /*13a0*/  FFMA R27, R23, R26, R0 ;  /* 0x0000001a171b7223 */ /* 0x000fc80000000000 */
[----:B------:R-:W-:-:S04]  /*13b0*/  FFMA R26, R5, R27, R26 ;  /* 0x0000001b051a7223 */ /* 0x000fc8000000001a */
[----:B------:R-:W-:-:S04]  /*13c0*/  FFMA R23, R23, R26, R0 ;  /* 0x0000001a17177223 */ /* 0x000fc80000000000 */
[----:B------:R-:W-:-:S05]  /*13d0*/  FFMA R0, R5, R23, R26 ;  /* 0x0000001705007223 */ /* 0x000fca000000001a */
[----:B------:R-:W-:-:S04]  /*13e0*/  SHF.R.U32.HI R3, RZ, 0x17, R0 ;  /* 0x00000017ff037819 */ /* 0x000fc80000011600 */
[----:B------:R-:W-:-:S05]  /*13f0*/  LOP3.LUT R3, R3, 0xff, RZ, 0xc0, !PT ;  /* 0x000000ff03037812 */ /* 0x000fca00078ec0ff */
[----:B------:R-:W-:-:S04]  /*1400*/  IMAD.IADD R3, R3, 0x1, R25 ;  /* 0x0000000103037824 */ /* 0x000fc800078e0219 */
[----:B------:R-:W-:-:S05]  /*1410*/  VIADD R2, R3, 0xffffffff ;  /* 0xffffffff03027836 */ /* 0x000fca0000000000 */
[----:B------:R-:W-:-:S13]  /*1420*/  ISETP.GE.U32.AND P0, PT, R2, 0xfe, PT ;  /* 0x000000fe0200780c */ /* 0x000fda0003f06070 */
[----:B------:R-:W-:Y:S05]  /*1430*/  @!P0 BRA `(.L_x_20) ;  /* 0x0000000000808947 */ /* 0x000fea0003800000 */
[----:B------:R-:W-:-:S13]  /*1440*/  ISETP.GT.AND P0, PT, R3, 0xfe, PT ;  /* 0x000000fe0300780c */ /* 0x000fda0003f04270 */
[----:B------:R-:W-:Y:S05]  /*1450*/  @P0 BRA `(.L_x_21) ;  /* 0x00000000006c0947 */ /* 0x000fea0003800000 */
[----:B------:R-:W-:-:S13]  /*1460*/  ISETP.GE.AND P0, PT, R3, 0x1, PT ;  /* 0x000000010300780c */ /* 0x000fda0003f06270 */
[----:B------:R-:W-:Y:S05]  /*1470*/  @P0 BRA `(.L_x_22) ;  /* 0x0000000000740947 */ /* 0x000fea0003800000 */
[----:B------:R-:W-:Y:S02]  /*1480*/  ISETP.GE.AND P0, PT, R3, -0x18, PT ;  /* 0xffffffe80300780c */ /* 0x000fe40003f06270 */
[----:B------:R-:W-:-:S11]  /*1490*/  LOP3.LUT R0, R0, 0x80000000, RZ, 0xc0, !PT ;  /* 0x8000000000007812 */ /* 0x000fd600078ec0ff */
[----:B------:R-:W-:Y:S05]  /*14a0*/  @!P0 BRA `(.L_x_22) ;  /* 0x0000000000688947 */ /* 0x000fea0003800000 */
[-CC-:B------:R-:W-:Y:S01]  /*14b0*/  FFMA.RZ R2, R5, R23.reuse, R26.reuse ;  /* 0x0000001705027223 */ /* 0x180fe2000000c01a */
[C---:B------:R-:W-:Y:S02]  /*14c0*/  ISETP.NE.AND P2, PT, R3.reuse, RZ, PT ;  /* 0x000000ff0300720c */ /* 0x040fe40003f45270 */
[----:B------:R-:W-:Y:S02]  /*14d0*/  ISETP.NE.AND P1, PT, R3, RZ, PT ;  /* 0x000000ff0300720c */ /* 0x000fe40003f25270 */
[----:B------:R-:W-:Y:S01]  /*14e0*/  LOP3.LUT R22, R2, 0x7fffff, RZ, 0xc0, !PT ;  /* 0x007fffff02167812 */ /* 0x000fe200078ec0ff */
[CCC-:B------:R-:W-:Y:S01]  /*14f0*/  FFMA.RP R2, R5.reuse, R23.reuse, R26.reuse ;  /* 0x0000001705027223 */ /* 0x1c0fe2000000801a */
[----:B------:R-:W-:Y:S01]  /*1500*/  FFMA.RM R5, R5, R23, R26 ;  /* 0x0000001705057223 */ /* 0x000fe2000000401a */
[----:B------:R-:W-:Y:S01]  /*1510*/  IADD3 R23, PT, PT, R3, 0x20, RZ ;  /* 0x0000002003177810 */ /* 0x000fe20007ffe0ff */
[----:B------:R-:W-:Y:S01]  /*1520*/  IMAD.MOV R3, RZ, RZ, -R3 ;  /* 0x000000ffff037224 */ /* 0x000fe200078e0a03 */
[----:B------:R-:W-:-:S02]  /*1530*/  LOP3.LUT R22, R22, 0x800000, RZ, 0xfc, !PT ;  /* 0x0080000016167812 */ /* 0x000fc400078efcff */
[----:B------:R-:W-:Y:S02]  /*1540*/  FSETP.NEU.FTZ.AND P0, PT, R2, R5, PT ;  /* 0x000000050200720b */ /* 0x000fe40003f1d000 */
[----:B------:R-:W-:Y:S02]  /*1550*/  SHF.L.U32 R23, R22, R23, RZ ;  /* 0x0000001716177219 */ /* 0x000fe400000006ff */
[----:B------:R-:W-:Y:S02]  /*1560*/  SEL R3, R3, RZ, P2 ;  /* 0x000000ff03037207 */ /* 0x000fe40001000000 */
[----:B------:R-:W-:Y:S02]  /*1570*/  ISETP.NE.AND P1, PT, R23, RZ, P1 ;  /* 0x000000ff1700720c */ /* 0x000fe40000f25270 */
[----:B------:R-:W-:Y:S02]  /*1580*/  SHF.R.U32.HI R3, RZ, R3, R22 ;  /* 0x00000003ff037219 */ /* 0x000fe40000011616 */
[----:B------:R-:W-:-:S02]  /*1590*/  PLOP3.LUT P0, PT, P0, P1, PT, 0xf8, 0x8f ;  /* 0x00000000008f781c */ /* 0x000fc40000703f70 */
[----:B------:R-:W-:Y:S02]  /*15a0*/  SHF.R.U32.HI R5, RZ, 0x1, R3 ;  /* 0x00000001ff057819 */ /* 0x000fe40000011603 */
[----:B------:R-:W-:-:S04]  /*15b0*/  SEL R2, RZ, 0x1, !P0 ;  /* 0x00000001ff027807 */ /* 0x000fc80004000000 */
[----:B------:R-:W-:-:S04]  /*15c0*/  LOP3.LUT R2, R2, 0x1, R5, 0xf8, !PT ;  /* 0x0000000102027812 */ /* 0x000fc800078ef805 */
[----:B------:R-:W-:-:S05]  /*15d0*/  LOP3.LUT R2, R2, R3, RZ, 0xc0, !PT ;  /* 0x0000000302027212 */ /* 0x000fca00078ec0ff */
[----:B------:R-:W-:-:S05]  /*15e0*/  IMAD.IADD R5, R5, 0x1, R2 ;  /* 0x0000000105057824 */ /* 0x000fca00078e0202 */
[----:B------:R-:W-:Y:S01]  /*15f0*/  LOP3.LUT R0, R5, R0, RZ, 0xfc, !PT ;  /* 0x0000000005007212 */ /* 0x000fe200078efcff */
[----:B------:R-:W-:Y:S06]  /*1600*/  BRA `(.L_x_22) ;  /* 0x0000000000107947 */ /* 0x000fec0003800000 */
.L_x_21:
[----:B------:R-:W-:-:S04]  /*1610*/  LOP3.LUT R0, R0, 0x80000000, RZ, 0xc0, !PT ;  /* 0x8000000000007812 */ /* 0x000fc800078ec0ff */
[----:B------:R-:W-:Y:S01]  /*1620*/  LOP3.LUT R0, R0, 0x7f800000, RZ, 0xfc, !PT ;  /* 0x7f80000000007812 */ /* 0x000fe200078efcff */
[----:B------:R-:W-:Y:S06]  /*1630*/  BRA `(.L_x_22) ;  /* 0x0000000000047947 */ /* 0x000fec0003800000 */
.L_x_20:
[----:B------:R-:W-:-:S07]  /*1640*/  LEA R0, R25, R0, 0x17 ;  /* 0x0000000019007211 */ /* 0x000fce00078eb8ff */
.L_x_22:
[----:B------:R-:W-:Y:S05]  /*1650*/  BSYNC.RECONVERGENT B2 ;  /* 0x0000000000027941 */ /* 0x000fea0003800200 */
.L_x_19:
[----:B------:R-:W-:Y:S05]  /*1660*/  BRA `(.L_x_23) ;  /* 0x0000000000207947 */ /* 0x000fea0003800000 */
.L_x_18:
[----:B------:R-:W-:-:S04]  /*1670*/  LOP3.LUT R0, R5, 0x80000000, R0, 0x48, !PT ;  /* 0x8000000005007812 */ /* 0x000fc800078e4800 */
[----:B------:R-:W-:Y:S01]  /*1680*/  LOP3.LUT R0, R0, 0x7f800000, RZ, 0xfc, !PT ;  /* 0x7f80000000007812 */ /* 0x000fe200078efcff */
[----:B------:R-:W-:Y:S06]  /*1690*/  BRA `(.L_x_23) ;  /* 0x0000000000147947 */ /* 0x000fec0003800000 */
.L_x_17:
[----:B------:R-:W-:Y:S01]  /*16a0*/  LOP3.LUT R0, R5, 0x80000000, R0, 0x48, !PT ;  /* 0x8000000005007812 */ /* 0x000fe200078e4800 */
[----:B------:R-:W-:Y:S06]  /*16b0*/  BRA `(.L_x_23) ;  /* 0x00000000000c7947 */ /* 0x000fec0003800000 */
.L_x_16:
[----:B------:R-:W0:Y:S01]  /*16c0*/  MUFU.RSQ R0, -QNAN ;  /* 0xffc0000000007908 */ /* 0x000e220000001400 */
[----:B------:R-:W-:Y:S05]  /*16d0*/  BRA `(.L_x_23) ;  /* 0x0000000000047947 */ /* 0x000fea0003800000 */
.L_x_15:
[----:B------:R-:W-:-:S07]  /*16e0*/  FADD.FTZ R0, R0, R11 ;  /* 0x0000000b00007221 */ /* 0x000fce0000010000 */
.L_x_23:
[----:B------:R-:W-:Y:S05]  /*16f0*/  BSYNC.RECONVERGENT B1 ;  /* 0x0000000000017941 */ /* 0x000fea0003800200 */
.L_x_13:
[----:B------:R-:W-:-:S04]  /*1700*/  IMAD.MOV.U32 R5, RZ, RZ, 0x0 ;  /* 0x00000000ff057424 */ /* 0x000fc800078e00ff */
[----:B0-----:R-:W-:Y:S05]  /*1710*/  RET.REL.NODEC R4 `(_Z30parallel_monte_carlo_integrateP24curandStatePhilox4_32_10iPf) ;  /* 0xffffffe804387950 */ /* 0x001fea0003c3ffff */
.L_x_24:
[----:B------:R-:W-:-:S00]  /*1720*/  BRA `(.L_x_24) ;  /* 0xfffffffc00fc7947 */ /* 0x000fc0000383ffff */
[----:B------:R-:W-:-:S00]  /*1730*/  NOP ;  /* 0x0000000000007918 */ /* 0x000fc00000000000 */
        /* <DEDUP_REMOVED lines=12> */
.L_x_26:


//--------------------- .text._Z5setupP24curandStatePhilox4_32_10i --------------------------
	.section	.text._Z5setupP24curandStatePhilox4_32_10i,"ax",@progbits
	.align	128
        .global         _Z5setupP24curandStatePhilox4_32_10i
        .type           _Z5setupP24curandStatePhilox4_32_10i,@function
        .size           _Z5setupP24curandStatePhilox4_32_10i,(.L_x_28 - _Z5setupP24curandStatePhilox4_32_10i)
        .other          _Z5setupP24curandStatePhilox4_32_10i,@"STO_CUDA_ENTRY STV_DEFAULT"
_Z5setupP24curandStatePhilox4_32_10i:
.text._Z5setupP24curandStatePhilox4_32_10i:
[----:B------:R-:W-:Y:S01]  /*0000*/  LDC R1, c[0x0][0x37c] ;  /* 0x0000df00ff017b82 */ /* 0x000fe20000000800 */
[----:B------:R-:W0:Y:S07]  /*0010*/  S2R R6, SR_TID.X ;  /* 0x0000000000067919 */ /* 0x000e2e0000002100 */
[----:B------:R-:W0:Y:S08]  /*0020*/  S2UR UR4, SR_CTAID.X ;  /* 0x00000000000479c3 */ /* 0x000e300000002500 */
[----:B------:R-:W0:Y:S08]  /*0030*/  LDC R3, c[0x0][0x360] ;  /* 0x0000d800ff037b82 */ /* 0x000e300000000800 */
[----:B------:R-:W1:Y:S01]  /*0040*/  LDC R8, c[0x0][0x388] ;  /* 0x0000e200ff087b82 */ /* 0x000e620000000800 */
[----:B0-----:R-:W-:Y:S01]  /*0050*/  IMAD R6, R3, UR4, R6 ;  /* 0x0000000403067c24 */ /* 0x001fe2000f8e0206 */
[----:B------:R-:W0:Y:S03]  /*0060*/  LDCU.64 UR4, c[0x0][0x358] ;  /* 0x00006b00ff0477ac */ /* 0x000e260008000a00 */
[----:B------:R-:W-:Y:S01]  /*0070*/  IMAD.WIDE.U32 R10, R6, -0x326172a9, RZ ;  /* 0xcd9e8d57060a7825 */ /* 0x000fe200078e00ff */
[----:B------:R-:W-:-:S02]  /*0080*/  SHF.R.S32.HI R7, RZ, 0x1f, R6 ;  /* 0x0000001fff077819 */ /* 0x000fc40000011406 */
[----:B-1----:R-:W-:Y:S02]  /*0090*/  SHF.R.S32.HI R9, RZ, 0x1f, R8 ;  /* 0x0000001fff097819 */ /* 0x002fe40000011408 */
[----:B------:R-:W-:Y:S02]  /*00a0*/  LOP3.LUT R2, R11, R8, RZ, 0x3c, !PT ;  /* 0x000000080b027212 */ /* 0x000fe400078e3cff */
[----:B------:R-:W-:Y:S01]  /*00b0*/  LOP3.LUT R12, R7, R9, RZ, 0x3c, !PT ;  /* 0x00000009070c7212 */ /* 0x000fe200078e3cff */
[----:B------:R-:W-:Y:S01]  /*00c0*/  VIADD R5, R9, 0xbb67ae85 ;  /* 0xbb67ae8509057836 */ /* 0x000fe20000000000 */
[----:B------:R-:W-:Y:S01]  /*00d0*/  IADD3 R11, PT, PT, R8, 0x3c6ef372, RZ ;  /* 0x3c6ef372080b7810 */ /* 0x000fe20007ffe0ff */
[----:B------:R-:W-:-:S04]  /*00e0*/  IMAD.WIDE.U32 R2, R2, -0x2daee0ad, RZ ;  /* 0xd2511f5302027825 */ /* 0x000fc800078e00ff */
[----:B------:R-:W-:Y:S01]  /*00f0*/  IMAD.WIDE.U32 R12, R12, -0x326172a9, RZ ;  /* 0xcd9e8d570c0c7825 */ /* 0x000fe200078e00ff */
[----:B------:R-:W-:-:S03]  /*0100*/  LOP3.LUT R5, R5, R3, RZ, 0x3c, !PT ;  /* 0x0000000305057212 */ /* 0x000fc600078e3cff */
[----:B------:R-:W-:Y:S02]  /*0110*/  VIADD R3, R8, 0x9e3779b9 ;  /* 0x9e3779b908037836 */ /* 0x000fe40000000000 */
[----:B------:R-:W-:-:S03]  /*0120*/  IMAD.WIDE.U32 R4, R5, -0x326172a9, RZ ;  /* 0xcd9e8d5705047825 */ /* 0x000fc600078e00ff */
[----:B------:R-:W-:Y:S02]  /*0130*/  LOP3.LUT R3, R3, R10, R13, 0x96, !PT ;  /* 0x0000000a03037212 */ /* 0x000fe400078e960d */
[----:B------:R-:W-:Y:S02]  /*0140*/  LOP3.LUT R11, R5, R12, R11, 0x96, !PT ;  /* 0x0000000c050b7212 */ /* 0x000fe400078e960b */
[----:B------:R-:W-:Y:S01]  /*0150*/  IADD3 R5, PT, PT, R9, 0x32370b8f, RZ ;  /* 0x32370b8f09057810 */ /* 0x000fe20007ffe0ff */
[----:B------:R-:W-:-:S04]  /*0160*/  IMAD.WIDE.U32 R12, R3, -0x2daee0ad, RZ ;  /* 0xd2511f53030c7825 */ /* 0x000fc800078e00ff */
[----:B------:R-:W-:Y:S02]  /*0170*/  VIADD R3, R9, 0x76cf5d0a ;  /* 0x76cf5d0a09037836 */ /* 0x000fe40000000000 */
[----:B------:R-:W-:-:S03]  /*0180*/  IMAD.WIDE.U32 R10, R11, -0x2daee0ad, RZ ;  /* 0xd2511f530b0a7825 */ /* 0x000fc600078e00ff */
[----:B------:R-:W-:Y:S02]  /*0190*/  LOP3.LUT R3, R13, R2, R3, 0x96, !PT ;  /* 0x000000020d037212 */ /* 0x000fe400078e9603 */
[----:B------:R-:W-:Y:S01]  /*01a0*/  LOP3.LUT R2, R11, R12, R5, 0x96, !PT ;  /* 0x0000000c0b027212 */ /* 0x000fe200078e9605 */
[C---:B------:R-:W-:Y:S01]  /*01b0*/  VIADD R5, R8.reuse, 0xdaa66d2b ;  /* 0xdaa66d2b08057836 */ /* 0x040fe20000000000 */
[----:B------:R-:W-:Y:S01]  /*01c0*/  IADD3 R11, PT, PT, R8, 0x78dde6e4, RZ ;  /* 0x78dde6e4080b7810 */ /* 0x000fe20007ffe0ff */
[----:B------:R-:W-:-:S04]  /*01d0*/  IMAD.WIDE.U32 R12, R3, -0x326172a9, RZ ;  /* 0xcd9e8d57030c7825 */ /* 0x000fc800078e00ff */
[----:B------:R-:W-:Y:S01]  /*01e0*/  IMAD.WIDE.U32 R2, R2, -0x326172a9, RZ ;  /* 0xcd9e8d5702027825 */ /* 0x000fe200078e00ff */
[----:B------:R-:W-:-:S04]  /*01f0*/  LOP3.LUT R5, R13, R4, R5, 0x96, !PT ;  /* 0x000000040d057212 */ /* 0x000fc800078e9605 */
[----:B------:R-:W-:Y:S01]  /*0200*/  LOP3.LUT R4, R3, R12, R11, 0x96, !PT ;  /* 0x0000000c03047212 */ /* 0x000fe200078e960b */
[----:B------:R-:W-:Y:S01]  /*0210*/  IMAD.WIDE.U32 R12, R5, -0x2daee0ad, RZ ;  /* 0xd2511f53050c7825 */ /* 0x000fe200078e00ff */
[----:B------:R-:W-:-:S03]  /*0220*/  IADD3 R11, PT, PT, R9, -0x56f99767, RZ ;  /* 0xa9066899090b7810 */ /* 0x000fc60007ffe0ff */
[----:B------:R-:W-:Y:S02]  /*0230*/  VIADD R3, R9, 0xed9eba14 ;  /* 0xed9eba1409037836 */ /* 0x000fe40000000000 */
[----:B------:R-:W-:-:S03]  /*0240*/  IMAD.WIDE.U32 R4, R4, -0x2daee0ad, RZ ;  /* 0xd2511f5304047825 */ /* 0x000fc600078e00ff */
[----:B------:R-:W-:Y:S02]  /*0250*/  LOP3.LUT R3, R13, R10, R3, 0x96, !PT ;  /* 0x0000000a0d037212 */ /* 0x000fe400078e9603 */
[----:B------:R-:W-:Y:S02]  /*0260*/  LOP3.LUT R11, R5, R12, R11, 0x96, !PT ;  /* 0x0000000c050b7212 */ /* 0x000fe400078e960b */
[----:B------:R-:W-:Y:S01]  /*0270*/  IADD3 R5, PT, PT, R8, -0x4ab325aa, RZ ;  /* 0xb54cda5608057810 */ /* 0x000fe20007ffe0ff */
        /* <DEDUP_REMOVED lines=12> */
[----:B------:R-:W1:Y:S01]  /*0340*/  LDC.64 R2, c[0x0][0x380] ;  /* 0x0000e000ff027b82 */ /* 0x000e620000000a00 */
[C---:B------:R-:W-:Y:S02]  /*0350*/  IADD3 R15, PT, PT, R8.reuse, -0xe443238, RZ ;  /* 0xf1bbcdc8080f7810 */ /* 0x040fe40007ffe0ff */
        /* <DEDUP_REMOVED lines=10> */
[----:B------:R-:W-:Y:S01]  /*0400*/  VIADD R13, R8, 0x8ff34781 ;  /* 0x8ff34781080d7836 */ /* 0x000fe20000000000 */
[----:B------:R-:W-:Y:S01]  /*0410*/  CS2R R4, SRZ ;  /* 0x0000000000047805 */ /* 0x000fe2000001ff00 */
[----:B------:R-:W-:Y:S01]  /*0420*/  IMAD.WIDE.U32 R18, R11, -0x326172a9, RZ ;  /* 0xcd9e8d570b127825 */ /* 0x000fe200078e00ff */
[----:B------:R-:W-:Y:S02]  /*0430*/  CS2R R10, SRZ ;  /* 0x00000000000a7805 */ /* 0x000fe4000001ff00 */
[----:B------:R-:W-:Y:S01]  /*0440*/  MOV R15, R16 ;  /* 0x00000010000f7202 */ /* 0x000fe20000000f00 */
[----:B-1----:R-:W-:Y:S01]  /*0450*/  IMAD.WIDE R2, R6, 0x40, R2 ;  /* 0x0000004006027825 */ /* 0x002fe200078e0202 */
[----:B------:R-:W-:-:S03]  /*0460*/  LOP3.LUT R12, R19, R12, R13, 0x96, !PT ;  /* 0x0000000c130c7212 */ /* 0x000fc600078e960d */
[----:B------:R-:W-:Y:S01]  /*0470*/  IMAD.MOV.U32 R13, RZ, RZ, R18 ;  /* 0x000000ffff0d7224 */ /* 0x000fe200078e0012 */
[----:B0-----:R-:W-:Y:S04]  /*0480*/  STG.E.128 desc[UR4][R2.64], R4 ;  /* 0x0000000402007986 */ /* 0x001fe8000c101d04 */
[----:B------:R-:W-:Y:S04]  /*0490*/  STG.E.128 desc[UR4][R2.64+0x20], R8 ;  /* 0x0000200802007986 */ /* 0x000fe8000c101d04 */
[----:B------:R-:W-:Y:S04]  /*04a0*/  STG.E.64 desc[UR4][R2.64+0x30], RZ ;  /* 0x000030ff02007986 */ /* 0x000fe8000c101b04 */
[----:B------:R-:W-:Y:S04]  /*04b0*/  STG.E.64 desc[UR4][R2.64+0x38], RZ ;  /* 0x000038ff02007986 */ /* 0x000fe8000c101b04 */
[----:B------:R-:W-:Y:S01]  /*04c0*/  STG.E.128 desc[UR4][R2.64+0x10], R12 ;  /* 0x0000100c02007986 */ /* 0x000fe2000c101d04 */
[----:B------:R-:W-:Y:S05]  /*04d0*/  EXIT ;  /* 0x000000000000794d */ /* 0x000fea0003800000 */
.L_x_25:
        /* <DEDUP_REMOVED lines=10> */
.L_x_28:


//--------------------- .nv.global.init           --------------------------
	.section	.nv.global.init,"aw",@progbits
	.align	4
.nv.global.init:
	.type		__cudart_i2opi_f,@object
	.size		__cudart_i2opi_f,(mrg32k3aM1SubSeq - __cudart_i2opi_f)
__cudart_i2opi_f:
        /*0000*/ 	.byte	0x41, 0x90, 0x43, 0x3c, 0x99, 0x95, 0x62, 0xdb, 0xc0, 0xdd, 0x34, 0xf5, 0xd1, 0x57, 0x27, 0xfc
        /*0010*/ 	.byte	0x29, 0x15, 0x44, 0x4e, 0x6e, 0x83, 0xf9, 0xa2
	.type		mrg32k3aM1SubSeq,@object
	.size		mrg32k3aM1SubSeq,(mrg32k3aM2SubSeq - mrg32k3aM1SubSeq)
mrg32k3aM1SubSeq:
        /*0018*/ 	.byte	0x0b, 0xcc, 0xee, 0x04, 0x73, 0x29, 0x8b, 0x6f, 0xf6, 0x53, 0x03, 0xf6, 0x23, 0xf6, 0xea, 0xda
        /* <DEDUP_REMOVED lines=125> */
	.type		mrg32k3aM2SubSeq,@object
	.size		mrg32k3aM2SubSeq,(mrg32k3aM1 - mrg32k3aM2SubSeq)
mrg32k3aM2SubSeq:
        /* <DEDUP_REMOVED lines=126> */
	.type		mrg32k3aM1,@object
	.size		mrg32k3aM1,(mrg32k3aM1Seq - mrg32k3aM1)
mrg32k3aM1:
        /* <DEDUP_REMOVED lines=144> */
	.type		mrg32k3aM1Seq,@object
	.size		mrg32k3aM1Seq,(mrg32k3aM2 - mrg32k3aM1Seq)
mrg32k3aM1Seq:
        /* <DEDUP_REMOVED lines=144> */
	.type		mrg32k3aM2,@object
	.size		mrg32k3aM2,(mrg32k3aM2Seq - mrg32k3aM2)
mrg32k3aM2:
        /* <DEDUP_REMOVED lines=144> */
	.type		mrg32k3aM2Seq,@object
	.size		mrg32k3aM2Seq,(precalc_xorwow_matrix - mrg32k3aM2Seq)
mrg32k3aM2Seq:
        /* <DEDUP_REMOVED lines=144> */
	.type		precalc_xorwow_matrix,@object
	.size		precalc_xorwow_matrix,(precalc_xorwow_offset_matrix - precalc_xorwow_matrix)
precalc_xorwow_matrix:
        /* <DEDUP_REMOVED lines=6400> */
	.type		precalc_xorwow_offset_matrix,@object
	.size		precalc_xorwow_offset_matrix,(.L_1 - precalc_xorwow_offset_matrix)
precalc_xorwow_offset_matrix:
        /* <DEDUP_REMOVED lines=6400> */
.L_1:


//--------------------- .nv.shared.reserved.0     --------------------------
	.section	.nv.shared.reserved.0,"aw",@nobits
	.weak		__nv_reservedSMEM_offset_0_alias
	.size		__nv_reservedSMEM_offset_0_alias, 0, 64
	.other		__nv_reservedSMEM_offset_0_alias,@"STO_CUDA_RESERVED_SHARED STV_DEFAULT"
__nv_reservedSMEM_offset_0_alias:
	.zero		0
	.zero		64


//--------------------- .nv.constant0._Z30parallel_monte_carlo_integrateP24curandStatePhilox4_32_10iPf --------------------------
	.section	.nv.constant0._Z30parallel_monte_carlo_integrateP24curandStatePhilox4_32_10iPf,"a",@progbits
	.sectionflags	@""
	.align	4
.nv.constant0._Z30parallel_monte_carlo_integrateP24curandStatePhilox4_32_10iPf:
	.zero		920


//--------------------- .nv.constant0._Z5setupP24curandStatePhilox4_32_10i --------------------------
	.section	.nv.constant0._Z5setupP24curandStatePhilox4_32_10i,"a",@progbits
	.sectionflags	@""
	.align	4
.nv.constant0._Z5setupP24curandStatePhilox4_32_10i:
	.zero		908


//--------------------- SYMBOLS --------------------------

	.type		.nv.reservedSmem.offset0,@object
	.size		.nv.reservedSmem.offset0,0x4
